	.target	sm_80

	.elftype	@"ET_EXEC"


//--------------------- .note.nv.tkinfo           --------------------------
	.section	.note.nv.tkinfo,"",@"SHT_NOTE"
	.sectionflags	@"SHF_NOTE_NV_TKINFO"
	.tkinfo
        /*0018*/ 	.word	0x00000002
        /*0030*/ 	.string	""
        /*0030*/ 	.string	"ptxas"
        /*0030*/ 	.string	"Cuda compilation tools, release 13.0, V13.0.88"
        /*0030*/ 	.string	"Build cuda_13.0.r13.0/compiler.36424714_0"
        /*0030*/ 	.string	"-arch sm_80 -m 64 "



//--------------------- .note.nv.cuinfo           --------------------------
	.section	.note.nv.cuinfo,"",@"SHT_NOTE"
	.sectionflags	@"SHF_NOTE_NV_CUINFO"
        /*0018*/ 	.short	0x0002
        /*001a*/ 	.short	0x0050
        /*001c*/ 	.short	0x0082
	.zero		2


//--------------------- .nv.info                  --------------------------
	.section	.nv.info,"",@"SHT_CUDA_INFO"
	.align	4


	//----- nvinfo : EIATTR_REGCOUNT
	.align		4
        /*0000*/ 	.byte	0x04, 0x2f
        /*0002*/ 	.short	(.L_20 - .L_19)
	.align		4
.L_19:
        /*0004*/ 	.word	index@(_ZN17fastertransformer32ldn_calibrate_weight_per_channelIfEEvPfPKT_ii)
        /*0008*/ 	.word	0x0000000f


	//----- nvinfo : EIATTR_FRAME_SIZE
	.align		4
.L_20:
        /*000c*/ 	.byte	0x04, 0x11
        /*000e*/ 	.short	(.L_22 - .L_21)
	.align		4
.L_21:
        /*0010*/ 	.word	index@(_ZN17fastertransformer32ldn_calibrate_weight_per_channelIfEEvPfPKT_ii)
        /*0014*/ 	.word	0x00000000


	//----- nvinfo : EIATTR_REGCOUNT
	.align		4
.L_22:
        /*0018*/ 	.byte	0x04, 0x2f
        /*001a*/ 	.short	(.L_24 - .L_23)
	.align		4
.L_23:
        /*001c*/ 	.word	index@(_ZN17fastertransformer32ldn_calibrate_weight_per_channelI6__halfEEvPfPKT_ii)
        /*0020*/ 	.word	0x0000000e


	//----- nvinfo : EIATTR_FRAME_SIZE
	.align		4
.L_24:
        /*0024*/ 	.byte	0x04, 0x11
        /*0026*/ 	.short	(.L_26 - .L_25)
	.align		4
.L_25:
        /*0028*/ 	.word	index@(_ZN17fastertransformer32ldn_calibrate_weight_per_channelI6__halfEEvPfPKT_ii)
        /*002c*/ 	.word	0x00000000


	//----- nvinfo : EIATTR_REGCOUNT
	.align		4
.L_26:
        /*0030*/ 	.byte	0x04, 0x2f
        /*0032*/ 	.short	(.L_28 - .L_27)
	.align		4
.L_27:
        /*0034*/ 	.word	index@(_ZN17fastertransformer41ldk_calibrate_quantize_weight_per_channelIfEEvPaPfPKT_i)
        /*0038*/ 	.word	0x00000010


	//----- nvinfo : EIATTR_FRAME_SIZE
	.align		4
.L_28:
        /*003c*/ 	.byte	0x04, 0x11
        /*003e*/ 	.short	(.L_30 - .L_29)
	.align		4
.L_29:
        /*0040*/ 	.word	index@(_ZN17fastertransformer41ldk_calibrate_quantize_weight_per_channelIfEEvPaPfPKT_i)
        /*0044*/ 	.word	0x00000000


	//----- nvinfo : EIATTR_REGCOUNT
	.align		4
.L_30:
        /*0048*/ 	.byte	0x04, 0x2f
        /*004a*/ 	.short	(.L_32 - .L_31)
	.align		4
.L_31:
        /*004c*/ 	.word	index@(_ZN17fastertransformer41ldk_calibrate_quantize_weight_per_channelI6__halfEEvPaPfPKT_i)
        /*0050*/ 	.word	0x0000000f


	//----- nvinfo : EIATTR_FRAME_SIZE
	.align		4
.L_32:
        /*0054*/ 	.byte	0x04, 0x11
        /*0056*/ 	.short	(.L_34 - .L_33)
	.align		4
.L_33:
        /*0058*/ 	.word	index@(_ZN17fastertransformer41ldk_calibrate_quantize_weight_per_channelI6__halfEEvPaPfPKT_i)
        /*005c*/ 	.word	0x00000000


	//----- nvinfo : EIATTR_REGCOUNT
	.align		4
.L_34:
        /*0060*/ 	.byte	0x04, 0x2f
        /*0062*/ 	.short	(.L_36 - .L_35)
	.align		4
.L_35:
        /*0064*/ 	.word	index@(_ZN17fastertransformer41ldn_transpose_quantize_weight_per_channelIfEEvPaPKfPKT_ii)
        /*0068*/ 	.word	0x0000000c


	//----- nvinfo : EIATTR_FRAME_SIZE
	.align		4
.L_36:
        /*006c*/ 	.byte	0x04, 0x11
        /*006e*/ 	.short	(.L_38 - .L_37)
	.align		4
.L_37:
        /*0070*/ 	.word	index@(_ZN17fastertransformer41ldn_transpose_quantize_weight_per_channelIfEEvPaPKfPKT_ii)
        /*0074*/ 	.word	0x00000000


	//----- nvinfo : EIATTR_REGCOUNT
	.align		4
.L_38:
        /*0078*/ 	.byte	0x04, 0x2f
        /*007a*/ 	.short	(.L_40 - .L_39)
	.align		4
.L_39:
        /*007c*/ 	.word	index@(_ZN17fastertransformer41ldn_transpose_quantize_weight_per_channelI6__halfEEvPaPKfPKT_ii)
        /*0080*/ 	.word	0x0000000c


	//----- nvinfo : EIATTR_FRAME_SIZE
	.align		4
.L_40:
        /*0084*/ 	.byte	0x04, 0x11
        /*0086*/ 	.short	(.L_42 - .L_41)
	.align		4
.L_41:
        /*0088*/ 	.word	index@(_ZN17fastertransformer41ldn_transpose_quantize_weight_per_channelI6__halfEEvPaPKfPKT_ii)
        /*008c*/ 	.word	0x00000000


	//----- nvinfo : EIATTR_MIN_STACK_SIZE
	.align		4
.L_42:
        /*0090*/ 	.byte	0x04, 0x12
        /*0092*/ 	.short	(.L_44 - .L_43)
	.align		4
.L_43:
        /*0094*/ 	.word	index@(_ZN17fastertransformer41ldn_transpose_quantize_weight_per_channelI6__halfEEvPaPKfPKT_ii)
        /*0098*/ 	.word	0x00000000


	//----- nvinfo : EIATTR_MIN_STACK_SIZE
	.align		4
.L_44:
        /*009c*/ 	.byte	0x04, 0x12
        /*009e*/ 	.short	(.L_46 - .L_45)
	.align		4
.L_45:
        /*00a0*/ 	.word	index@(_ZN17fastertransformer41ldn_transpose_quantize_weight_per_channelIfEEvPaPKfPKT_ii)
        /*00a4*/ 	.word	0x00000000


	//----- nvinfo : EIATTR_MIN_STACK_SIZE
	.align		4
.L_46:
        /*00a8*/ 	.byte	0x04, 0x12
        /*00aa*/ 	.short	(.L_48 - .L_47)
	.align		4
.L_47:
        /*00ac*/ 	.word	index@(_ZN17fastertransformer41ldk_calibrate_quantize_weight_per_channelI6__halfEEvPaPfPKT_i)
        /*00b0*/ 	.word	0x00000000


	//----- nvinfo : EIATTR_MIN_STACK_SIZE
	.align		4
.L_48:
        /*00b4*/ 	.byte	0x04, 0x12
        /*00b6*/ 	.short	(.L_50 - .L_49)
	.align		4
.L_49:
        /*00b8*/ 	.word	index@(_ZN17fastertransformer41ldk_calibrate_quantize_weight_per_channelIfEEvPaPfPKT_i)
        /*00bc*/ 	.word	0x00000000


	//----- nvinfo : EIATTR_MIN_STACK_SIZE
	.align		4
.L_50:
        /*00c0*/ 	.byte	0x04, 0x12
        /*00c2*/ 	.short	(.L_52 - .L_51)
	.align		4
.L_51:
        /*00c4*/ 	.word	index@(_ZN17fastertransformer32ldn_calibrate_weight_per_channelI6__halfEEvPfPKT_ii)
        /*00c8*/ 	.word	0x00000000


	//----- nvinfo : EIATTR_MIN_STACK_SIZE
	.align		4
.L_52:
        /*00cc*/ 	.byte	0x04, 0x12
        /*00ce*/ 	.short	(.L_54 - .L_53)
	.align		4
.L_53:
        /*00d0*/ 	.word	index@(_ZN17fastertransformer32ldn_calibrate_weight_per_channelIfEEvPfPKT_ii)
        /*00d4*/ 	.word	0x00000000
.L_54:


//--------------------- .nv.info._ZN17fastertransformer41ldn_transpose_quantize_weight_per_channelI6__halfEEvPaPKfPKT_ii --------------------------
	.section	.nv.info._ZN17fastertransformer41ldn_transpose_quantize_weight_per_channelI6__halfEEvPaPKfPKT_ii,"",@"SHT_CUDA_INFO"
	.sectionflags	@""
	.align	4


	//----- nvinfo : EIATTR_CUDA_API_VERSION
	.align		4
        /*0000*/ 	.byte	0x04, 0x37
        /*0002*/ 	.short	(.L_56 - .L_55)
.L_55:
        /*0004*/ 	.word	0x00000082


	//----- nvinfo : EIATTR_SW2861232_WAR
	.align		4
.L_56:
        /*0008*/ 	.byte	0x01, 0x35
	.zero		2


	//----- nvinfo : EIATTR_PARAM_CBANK
	.align		4
        /*000c*/ 	.byte	0x04, 0x0a
        /*000e*/ 	.short	(.L_58 - .L_57)
	.align		4
.L_57:
        /*0010*/ 	.word	index@(.nv.constant0._ZN17fastertransformer41ldn_transpose_quantize_weight_per_channelI6__halfEEvPaPKfPKT_ii)
        /*0014*/ 	.short	0x0160
        /*0016*/ 	.short	0x0020


	//----- nvinfo : EIATTR_CBANK_PARAM_SIZE
	.align		4
.L_58:
        /*0018*/ 	.byte	0x03, 0x19
        /*001a*/ 	.short	0x0020


	//----- nvinfo : EIATTR_KPARAM_INFO
	.align		4
        /*001c*/ 	.byte	0x04, 0x17
        /*001e*/ 	.short	(.L_60 - .L_59)
.L_59:
        /*0020*/ 	.word	0x00000000
        /*0024*/ 	.short	0x0004
        /*0026*/ 	.short	0x001c
        /*0028*/ 	.byte	0x00, 0xf0, 0x11, 0x00


	//----- nvinfo : EIATTR_KPARAM_INFO
	.align		4
.L_60:
        /*002c*/ 	.byte	0x04, 0x17
        /*002e*/ 	.short	(.L_62 - .L_61)
.L_61:
        /*0030*/ 	.word	0x00000000
        /*0034*/ 	.short	0x0003
        /*0036*/ 	.short	0x0018
        /*0038*/ 	.byte	0x00, 0xf0, 0x11, 0x00


	//----- nvinfo : EIATTR_KPARAM_INFO
	.align		4
.L_62:
        /*003c*/ 	.byte	0x04, 0x17
        /*003e*/ 	.short	(.L_64 - .L_63)
.L_63:
        /*0040*/ 	.word	0x00000000
        /*0044*/ 	.short	0x0002
        /*0046*/ 	.short	0x0010
        /*0048*/ 	.byte	0x00, 0xf0, 0x21, 0x00


	//----- nvinfo : EIATTR_KPARAM_INFO
	.align		4
.L_64:
        /*004c*/ 	.byte	0x04, 0x17
        /*004e*/ 	.short	(.L_66 - .L_65)
.L_65:
        /*0050*/ 	.word	0x00000000
        /*0054*/ 	.short	0x0001
        /*0056*/ 	.short	0x0008
        /*0058*/ 	.byte	0x00, 0xf0, 0x21, 0x00


	//----- nvinfo : EIATTR_KPARAM_INFO
	.align		4
.L_66:
        /*005c*/ 	.byte	0x04, 0x17
        /*005e*/ 	.short	(.L_68 - .L_67)
.L_67:
        /*0060*/ 	.word	0x00000000
        /*0064*/ 	.short	0x0000
        /*0066*/ 	.short	0x0000
        /*0068*/ 	.byte	0x00, 0xf0, 0x21, 0x00


	//----- nvinfo : EIATTR_MAXREG_COUNT
	.align		4
.L_68:
        /*006c*/ 	.byte	0x03, 0x1b
        /*006e*/ 	.short	0x00ff


	//----- nvinfo : EIATTR_NUM_BARRIERS
	.align		4
        /*0070*/ 	.byte	0x02, 0x4c
        /*0072*/ 	.byte	0x01
	.zero		1


	//----- nvinfo : EIATTR_MERCURY_ISA_VERSION
	.align		4
        /*0074*/ 	.byte	0x03, 0x5f
        /*0076*/ 	.short	0x0000


	//----- nvinfo : EIATTR_EXIT_INSTR_OFFSETS
	.align		4
        /*0078*/ 	.byte	0x04, 0x1c
        /*007a*/ 	.short	(.L_70 - .L_69)


	//   ....[0]....
.L_69:
        /*007c*/ 	.word	0x00000160


	//   ....[1]....
        /*0080*/ 	.word	0x00000250
.L_70:


//--------------------- .nv.info._ZN17fastertransformer41ldn_transpose_quantize_weight_per_channelIfEEvPaPKfPKT_ii --------------------------
	.section	.nv.info._ZN17fastertransformer41ldn_transpose_quantize_weight_per_channelIfEEvPaPKfPKT_ii,"",@"SHT_CUDA_INFO"
	.sectionflags	@""
	.align	4


	//----- nvinfo : EIATTR_CUDA_API_VERSION
	.align		4
        /*0000*/ 	.byte	0x04, 0x37
        /*0002*/ 	.short	(.L_72 - .L_71)
.L_71:
        /*0004*/ 	.word	0x00000082


	//----- nvinfo : EIATTR_SW2861232_WAR
	.align		4
.L_72:
        /*0008*/ 	.byte	0x01, 0x35
	.zero		2


	//----- nvinfo : EIATTR_PARAM_CBANK
	.align		4
        /*000c*/ 	.byte	0x04, 0x0a
        /*000e*/ 	.short	(.L_74 - .L_73)
	.align		4
.L_73:
        /*0010*/ 	.word	index@(.nv.constant0._ZN17fastertransformer41ldn_transpose_quantize_weight_per_channelIfEEvPaPKfPKT_ii)
        /*0014*/ 	.short	0x0160
        /*0016*/ 	.short	0x0020


	//----- nvinfo : EIATTR_CBANK_PARAM_SIZE
	.align		4
.L_74:
        /*0018*/ 	.byte	0x03, 0x19
        /*001a*/ 	.short	0x0020


	//----- nvinfo : EIATTR_KPARAM_INFO
	.align		4
        /*001c*/ 	.byte	0x04, 0x17
        /*001e*/ 	.short	(.L_76 - .L_75)
.L_75:
        /*0020*/ 	.word	0x00000000
        /*0024*/ 	.short	0x0004
        /*0026*/ 	.short	0x001c
        /*0028*/ 	.byte	0x00, 0xf0, 0x11, 0x00


	//----- nvinfo : EIATTR_KPARAM_INFO
	.align		4
.L_76:
        /*002c*/ 	.byte	0x04, 0x17
        /*002e*/ 	.short	(.L_78 - .L_77)
.L_77:
        /*0030*/ 	.word	0x00000000
        /*0034*/ 	.short	0x0003
        /*0036*/ 	.short	0x0018
        /*0038*/ 	.byte	0x00, 0xf0, 0x11, 0x00


	//----- nvinfo : EIATTR_KPARAM_INFO
	.align		4
.L_78:
        /*003c*/ 	.byte	0x04, 0x17
        /*003e*/ 	.short	(.L_80 - .L_79)
.L_79:
        /*0040*/ 	.word	0x00000000
        /*0044*/ 	.short	0x0002
        /*0046*/ 	.short	0x0010
        /*0048*/ 	.byte	0x00, 0xf0, 0x21, 0x00


	//----- nvinfo : EIATTR_KPARAM_INFO
	.align		4
.L_80:
        /*004c*/ 	.byte	0x04, 0x17
        /*004e*/ 	.short	(.L_82 - .L_81)
.L_81:
        /*0050*/ 	.word	0x00000000
        /*0054*/ 	.short	0x0001
        /*0056*/ 	.short	0x0008
        /*0058*/ 	.byte	0x00, 0xf0, 0x21, 0x00


	//----- nvinfo : EIATTR_KPARAM_INFO
	.align		4
.L_82:
        /*005c*/ 	.byte	0x04, 0x17
        /*005e*/ 	.short	(.L_84 - .L_83)
.L_83:
        /*0060*/ 	.word	0x00000000
        /*0064*/ 	.short	0x0000
        /*0066*/ 	.short	0x0000
        /*0068*/ 	.byte	0x00, 0xf0, 0x21, 0x00


	//----- nvinfo : EIATTR_MAXREG_COUNT
	.align		4
.L_84:
        /*006c*/ 	.byte	0x03, 0x1b
        /*006e*/ 	.short	0x00ff


	//----- nvinfo : EIATTR_NUM_BARRIERS
	.align		4
        /*0070*/ 	.byte	0x02, 0x4c
        /*0072*/ 	.byte	0x01
	.zero		1


	//----- nvinfo : EIATTR_MERCURY_ISA_VERSION
	.align		4
        /*0074*/ 	.byte	0x03, 0x5f
        /*0076*/ 	.short	0x0000


	//----- nvinfo : EIATTR_EXIT_INSTR_OFFSETS
	.align		4
        /*0078*/ 	.byte	0x04, 0x1c
        /*007a*/ 	.short	(.L_86 - .L_85)


	//   ....[0]....
.L_85:
        /*007c*/ 	.word	0x00000150


	//   ....[1]....
        /*0080*/ 	.word	0x00000220
.L_86:


//--------------------- .nv.info._ZN17fastertransformer41ldk_calibrate_quantize_weight_per_channelI6__halfEEvPaPfPKT_i --------------------------
	.section	.nv.info._ZN17fastertransformer41ldk_calibrate_quantize_weight_per_channelI6__halfEEvPaPfPKT_i,"",@"SHT_CUDA_INFO"
	.sectionflags	@""
	.align	4


	//----- nvinfo : EIATTR_CUDA_API_VERSION
	.align		4
        /*0000*/ 	.byte	0x04, 0x37
        /*0002*/ 	.short	(.L_88 - .L_87)
.L_87:
        /*0004*/ 	.word	0x00000082


	//----- nvinfo : EIATTR_SW2861232_WAR
	.align		4
.L_88:
        /*0008*/ 	.byte	0x01, 0x35
	.zero		2


	//----- nvinfo : EIATTR_PARAM_CBANK
	.align		4
        /*000c*/ 	.byte	0x04, 0x0a
        /*000e*/ 	.short	(.L_90 - .L_89)
	.align		4
.L_89:
        /*0010*/ 	.word	index@(.nv.constant0._ZN17fastertransformer41ldk_calibrate_quantize_weight_per_channelI6__halfEEvPaPfPKT_i)
        /*0014*/ 	.short	0x0160
        /*0016*/ 	.short	0x001c


	//----- nvinfo : EIATTR_CBANK_PARAM_SIZE
	.align		4
.L_90:
        /*0018*/ 	.byte	0x03, 0x19
        /*001a*/ 	.short	0x001c


	//----- nvinfo : EIATTR_KPARAM_INFO
	.align		4
        /*001c*/ 	.byte	0x04, 0x17
        /*001e*/ 	.short	(.L_92 - .L_91)
.L_91:
        /*0020*/ 	.word	0x00000000
        /*0024*/ 	.short	0x0003
        /*0026*/ 	.short	0x0018
        /*0028*/ 	.byte	0x00, 0xf0, 0x11, 0x00


	//----- nvinfo : EIATTR_KPARAM_INFO
	.align		4
.L_92:
        /*002c*/ 	.byte	0x04, 0x17
        /*002e*/ 	.short	(.L_94 - .L_93)
.L_93:
        /*0030*/ 	.word	0x00000000
        /*0034*/ 	.short	0x0002
        /*0036*/ 	.short	0x0010
        /*0038*/ 	.byte	0x00, 0xf0, 0x21, 0x00


	//----- nvinfo : EIATTR_KPARAM_INFO
	.align		4
.L_94:
        /*003c*/ 	.byte	0x04, 0x17
        /*003e*/ 	.short	(.L_96 - .L_95)
.L_95:
        /*0040*/ 	.word	0x00000000
        /*0044*/ 	.short	0x0001
        /*0046*/ 	.short	0x0008
        /*0048*/ 	.byte	0x00, 0xf0, 0x21, 0x00


	//----- nvinfo : EIATTR_KPARAM_INFO
	.align		4
.L_96:
        /*004c*/ 	.byte	0x04, 0x17
        /*004e*/ 	.short	(.L_98 - .L_97)
.L_97:
        /*0050*/ 	.word	0x00000000
        /*0054*/ 	.short	0x0000
        /*0056*/ 	.short	0x0000
        /*0058*/ 	.byte	0x00, 0xf0, 0x21, 0x00


	//----- nvinfo : EIATTR_MAXREG_COUNT
	.align		4
.L_98:
        /*005c*/ 	.byte	0x03, 0x1b
        /*005e*/ 	.short	0x00ff


	//----- nvinfo : EIATTR_NUM_BARRIERS
	.align		4
        /*0060*/ 	.byte	0x02, 0x4c
        /*0062*/ 	.byte	0x01
	.zero		1


	//----- nvinfo : EIATTR_MERCURY_ISA_VERSION
	.align		4
        /*0064*/ 	.byte	0x03, 0x5f
        /*0066*/ 	.short	0x0000


	//----- nvinfo : EIATTR_COOP_GROUP_MASK_REGIDS
	.align		4
        /*0068*/ 	.byte	0x04, 0x29
        /*006a*/ 	.short	(.L_100 - .L_99)


	//   ....[0]....
.L_99:
        /*006c*/ 	.word	0xffffffff


	//   ....[1]....
        /*0070*/ 	.word	0xffffffff


	//   ....[2]....
        /*0074*/ 	.word	0xffffffff


	//   ....[3]....
        /*0078*/ 	.word	0xffffffff


	//   ....[4]....
        /*007c*/ 	.word	0xffffffff


	//   ....[5]....
        /*0080*/ 	.word	0xffffffff


	//   ....[6]....
        /*0084*/ 	.word	0xffffffff


	//   ....[7]....
        /*0088*/ 	.word	0xffffffff


	//   ....[8]....
        /*008c*/ 	.word	0xffffffff


	//   ....[9]....
        /*0090*/ 	.word	0xffffffff


	//----- nvinfo : EIATTR_COOP_GROUP_INSTR_OFFSETS
	.align		4
.L_100:
        /*0094*/ 	.byte	0x04, 0x28
        /*0096*/ 	.short	(.L_102 - .L_101)


	//   ....[0]....
.L_101:
        /*0098*/ 	.word	0x000001b0


	//   ....[1]....
        /*009c*/ 	.word	0x000001e0


	//   ....[2]....
        /*00a0*/ 	.word	0x00000210


	//   ....[3]....
        /*00a4*/ 	.word	0x00000240


	//   ....[4]....
        /*00a8*/ 	.word	0x00000280


	//   ....[5]....
        /*00ac*/ 	.word	0x00000330


	//   ....[6]....
        /*00b0*/ 	.word	0x00000350


	//   ....[7]....
        /*00b4*/ 	.word	0x00000370


	//   ....[8]....
        /*00b8*/ 	.word	0x00000390


	//   ....[9]....
        /*00bc*/ 	.word	0x000003b0


	//----- nvinfo : EIATTR_EXIT_INSTR_OFFSETS
	.align		4
.L_102:
        /*00c0*/ 	.byte	0x04, 0x1c
        /*00c2*/ 	.short	(.L_104 - .L_103)


	//   ....[0]....
.L_103:
        /*00c4*/ 	.word	0x00000420


	//   ....[1]....
        /*00c8*/ 	.word	0x00000540


	//----- nvinfo : EIATTR_CRS_STACK_SIZE
	.align		4
.L_104:
        /*00cc*/ 	.byte	0x04, 0x1e
        /*00ce*/ 	.short	(.L_106 - .L_105)
.L_105:
        /*00d0*/ 	.word	0x00000000
.L_106:


//--------------------- .nv.info._ZN17fastertransformer41ldk_calibrate_quantize_weight_per_channelIfEEvPaPfPKT_i --------------------------
	.section	.nv.info._ZN17fastertransformer41ldk_calibrate_quantize_weight_per_channelIfEEvPaPfPKT_i,"",@"SHT_CUDA_INFO"
	.sectionflags	@""
	.align	4


	//----- nvinfo : EIATTR_CUDA_API_VERSION
	.align		4
        /*0000*/ 	.byte	0x04, 0x37
        /*0002*/ 	.short	(.L_108 - .L_107)
.L_107:
        /*0004*/ 	.word	0x00000082


	//----- nvinfo : EIATTR_SW2861232_WAR
	.align		4
.L_108:
        /*0008*/ 	.byte	0x01, 0x35
	.zero		2


	//----- nvinfo : EIATTR_PARAM_CBANK
	.align		4
        /*000c*/ 	.byte	0x04, 0x0a
        /*000e*/ 	.short	(.L_110 - .L_109)
	.align		4
.L_109:
        /*0010*/ 	.word	index@(.nv.constant0._ZN17fastertransformer41ldk_calibrate_quantize_weight_per_channelIfEEvPaPfPKT_i)
        /*0014*/ 	.short	0x0160
        /*0016*/ 	.short	0x001c


	//----- nvinfo : EIATTR_CBANK_PARAM_SIZE
	.align		4
.L_110:
        /*0018*/ 	.byte	0x03, 0x19
        /*001a*/ 	.short	0x001c


	//----- nvinfo : EIATTR_KPARAM_INFO
	.align		4
        /*001c*/ 	.byte	0x04, 0x17
        /*001e*/ 	.short	(.L_112 - .L_111)
.L_111:
        /*0020*/ 	.word	0x00000000
        /*0024*/ 	.short	0x0003
        /*0026*/ 	.short	0x0018
        /*0028*/ 	.byte	0x00, 0xf0, 0x11, 0x00


	//----- nvinfo : EIATTR_KPARAM_INFO
	.align		4
.L_112:
        /*002c*/ 	.byte	0x04, 0x17
        /*002e*/ 	.short	(.L_114 - .L_113)
.L_113:
        /*0030*/ 	.word	0x00000000
        /*0034*/ 	.short	0x0002
        /*0036*/ 	.short	0x0010
        /*0038*/ 	.byte	0x00, 0xf0, 0x21, 0x00


	//----- nvinfo : EIATTR_KPARAM_INFO
	.align		4
.L_114:
        /*003c*/ 	.byte	0x04, 0x17
        /*003e*/ 	.short	(.L_116 - .L_115)
.L_115:
        /*0040*/ 	.word	0x00000000
        /*0044*/ 	.short	0x0001
        /*0046*/ 	.short	0x0008
        /*0048*/ 	.byte	0x00, 0xf0, 0x21, 0x00


	//----- nvinfo : EIATTR_KPARAM_INFO
	.align		4
.L_116:
        /*004c*/ 	.byte	0x04, 0x17
        /*004e*/ 	.short	(.L_118 - .L_117)
.L_117:
        /*0050*/ 	.word	0x00000000
        /*0054*/ 	.short	0x0000
        /*0056*/ 	.short	0x0000
        /*0058*/ 	.byte	0x00, 0xf0, 0x21, 0x00


	//----- nvinfo : EIATTR_MAXREG_COUNT
	.align		4
.L_118:
        /*005c*/ 	.byte	0x03, 0x1b
        /*005e*/ 	.short	0x00ff


	//----- nvinfo : EIATTR_NUM_BARRIERS
	.align		4
        /*0060*/ 	.byte	0x02, 0x4c
        /*0062*/ 	.byte	0x01
	.zero		1


	//----- nvinfo : EIATTR_MERCURY_ISA_VERSION
	.align		4
        /*0064*/ 	.byte	0x03, 0x5f
        /*0066*/ 	.short	0x0000


	//----- nvinfo : EIATTR_COOP_GROUP_MASK_REGIDS
	.align		4
        /*0068*/ 	.byte	0x04, 0x29
        /*006a*/ 	.short	(.L_120 - .L_119)


	//   ....[0]....
.L_119:
        /*006c*/ 	.word	0xffffffff


	//   ....[1]....
        /*0070*/ 	.word	0xffffffff


	//   ....[2]....
        /*0074*/ 	.word	0xffffffff


	//   ....[3]....
        /*0078*/ 	.word	0xffffffff


	//   ....[4]....
        /*007c*/ 	.word	0xffffffff


	//   ....[5]....
        /*0080*/ 	.word	0xffffffff


	//   ....[6]....
        /*0084*/ 	.word	0xffffffff


	//   ....[7]....
        /*0088*/ 	.word	0xffffffff


	//   ....[8]....
        /*008c*/ 	.word	0xffffffff


	//   ....[9]....
        /*0090*/ 	.word	0xffffffff


	//----- nvinfo : EIATTR_COOP_GROUP_INSTR_OFFSETS
	.align		4
.L_120:
        /*0094*/ 	.byte	0x04, 0x28
        /*0096*/ 	.short	(.L_122 - .L_121)


	//   ....[0]....
.L_121:
        /*0098*/ 	.word	0x00000190


	//   ....[1]....
        /*009c*/ 	.word	0x00000210


	//   ....[2]....
        /*00a0*/ 	.word	0x00000240


	//   ....[3]....
        /*00a4*/ 	.word	0x00000270


	//   ....[4]....
        /*00a8*/ 	.word	0x00000290


	//   ....[5]....
        /*00ac*/ 	.word	0x000002f0


	//   ....[6]....
        /*00b0*/ 	.word	0x00000310


	//   ....[7]....
        /*00b4*/ 	.word	0x00000330


	//   ....[8]....
        /*00b8*/ 	.word	0x00000350


	//   ....[9]....
        /*00bc*/ 	.word	0x00000380


	//----- nvinfo : EIATTR_EXIT_INSTR_OFFSETS
	.align		4
.L_122:
        /*00c0*/ 	.byte	0x04, 0x1c
        /*00c2*/ 	.short	(.L_124 - .L_123)


	//   ....[0]....
.L_123:
        /*00c4*/ 	.word	0x000003f0


	//   ....[1]....
        /*00c8*/ 	.word	0x00000500


	//----- nvinfo : EIATTR_CRS_STACK_SIZE
	.align		4
.L_124:
        /*00cc*/ 	.byte	0x04, 0x1e
        /*00ce*/ 	.short	(.L_126 - .L_125)
.L_125:
        /*00d0*/ 	.word	0x00000000
.L_126:


//--------------------- .nv.info._ZN17fastertransformer32ldn_calibrate_weight_per_channelI6__halfEEvPfPKT_ii --------------------------
	.section	.nv.info._ZN17fastertransformer32ldn_calibrate_weight_per_channelI6__halfEEvPfPKT_ii,"",@"SHT_CUDA_INFO"
	.sectionflags	@""
	.align	4


	//----- nvinfo : EIATTR_CUDA_API_VERSION
	.align		4
        /*0000*/ 	.byte	0x04, 0x37
        /*0002*/ 	.short	(.L_128 - .L_127)
.L_127:
        /*0004*/ 	.word	0x00000082


	//----- nvinfo : EIATTR_SW2861232_WAR
	.align		4
.L_128:
        /*0008*/ 	.byte	0x01, 0x35
	.zero		2


	//----- nvinfo : EIATTR_PARAM_CBANK
	.align		4
        /*000c*/ 	.byte	0x04, 0x0a
        /*000e*/ 	.short	(.L_130 - .L_129)
	.align		4
.L_129:
        /*0010*/ 	.word	index@(.nv.constant0._ZN17fastertransformer32ldn_calibrate_weight_per_channelI6__halfEEvPfPKT_ii)
        /*0014*/ 	.short	0x0160
        /*0016*/ 	.short	0x0018


	//----- nvinfo : EIATTR_CBANK_PARAM_SIZE
	.align		4
.L_130:
        /*0018*/ 	.byte	0x03, 0x19
        /*001a*/ 	.short	0x0018


	//----- nvinfo : EIATTR_KPARAM_INFO
	.align		4
        /*001c*/ 	.byte	0x04, 0x17
        /*001e*/ 	.short	(.L_132 - .L_131)
.L_131:
        /*0020*/ 	.word	0x00000000
        /*0024*/ 	.short	0x0003
        /*0026*/ 	.short	0x0014
        /*0028*/ 	.byte	0x00, 0xf0, 0x11, 0x00


	//----- nvinfo : EIATTR_KPARAM_INFO
	.align		4
.L_132:
        /*002c*/ 	.byte	0x04, 0x17
        /*002e*/ 	.short	(.L_134 - .L_133)
.L_133:
        /*0030*/ 	.word	0x00000000
        /*0034*/ 	.short	0x0002
        /*0036*/ 	.short	0x0010
        /*0038*/ 	.byte	0x00, 0xf0, 0x11, 0x00


	//----- nvinfo : EIATTR_KPARAM_INFO
	.align		4
.L_134:
        /*003c*/ 	.byte	0x04, 0x17
        /*003e*/ 	.short	(.L_136 - .L_135)
.L_135:
        /*0040*/ 	.word	0x00000000
        /*0044*/ 	.short	0x0001
        /*0046*/ 	.short	0x0008
        /*0048*/ 	.byte	0x00, 0xf0, 0x21, 0x00


	//----- nvinfo : EIATTR_KPARAM_INFO
	.align		4
.L_136:
        /*004c*/ 	.byte	0x04, 0x17
        /*004e*/ 	.short	(.L_138 - .L_137)
.L_137:
        /*0050*/ 	.word	0x00000000
        /*0054*/ 	.short	0x0000
        /*0056*/ 	.short	0x0000
        /*0058*/ 	.byte	0x00, 0xf0, 0x21, 0x00


	//----- nvinfo : EIATTR_MAXREG_COUNT
	.align		4
.L_138:
        /*005c*/ 	.byte	0x03, 0x1b
        /*005e*/ 	.short	0x00ff


	//----- nvinfo : EIATTR_NUM_BARRIERS
	.align		4
        /*0060*/ 	.byte	0x02, 0x4c
        /*0062*/ 	.byte	0x01
	.zero		1


	//----- nvinfo : EIATTR_MERCURY_ISA_VERSION
	.align		4
        /*0064*/ 	.byte	0x03, 0x5f
        /*0066*/ 	.short	0x0000


	//----- nvinfo : EIATTR_COOP_GROUP_MASK_REGIDS
	.align		4
        /*0068*/ 	.byte	0x04, 0x29
        /*006a*/ 	.short	(.L_140 - .L_139)


	//   ....[0]....
.L_139:
        /*006c*/ 	.word	0xffffffff


	//   ....[1]....
        /*0070*/ 	.word	0xffffffff


	//   ....[2]....
        /*0074*/ 	.word	0xffffffff


	//   ....[3]....
        /*0078*/ 	.word	0xffffffff


	//   ....[4]....
        /*007c*/ 	.word	0xffffffff


	//   ....[5]....
        /*0080*/ 	.word	0xffffffff


	//   ....[6]....
        /*0084*/ 	.word	0xffffffff


	//   ....[7]....
        /*0088*/ 	.word	0xffffffff


	//   ....[8]....
        /*008c*/ 	.word	0xffffffff


	//   ....[9]....
        /*0090*/ 	.word	0xffffffff


	//----- nvinfo : EIATTR_COOP_GROUP_INSTR_OFFSETS
	.align		4
.L_140:
        /*0094*/ 	.byte	0x04, 0x28
        /*0096*/ 	.short	(.L_142 - .L_141)


	//   ....[0]....
.L_141:
        /*0098*/ 	.word	0x00000150


	//   ....[1]....
        /*009c*/ 	.word	0x000001c0


	//   ....[2]....
        /*00a0*/ 	.word	0x000001f0


	//   ....[3]....
        /*00a4*/ 	.word	0x00000230


	//   ....[4]....
        /*00a8*/ 	.word	0x00000250


	//   ....[5]....
        /*00ac*/ 	.word	0x000002d0


	//   ....[6]....
        /*00b0*/ 	.word	0x000002f0


	//   ....[7]....
        /*00b4*/ 	.word	0x00000310


	//   ....[8]....
        /*00b8*/ 	.word	0x00000330


	//   ....[9]....
        /*00bc*/ 	.word	0x00000350


	//----- nvinfo : EIATTR_EXIT_INSTR_OFFSETS
	.align		4
.L_142:
        /*00c0*/ 	.byte	0x04, 0x1c
        /*00c2*/ 	.short	(.L_144 - .L_143)


	//   ....[0]....
.L_143:
        /*00c4*/ 	.word	0x00000370


	//   ....[1]....
        /*00c8*/ 	.word	0x000003a0


	//----- nvinfo : EIATTR_CRS_STACK_SIZE
	.align		4
.L_144:
        /*00cc*/ 	.byte	0x04, 0x1e
        /*00ce*/ 	.short	(.L_146 - .L_145)
.L_145:
        /*00d0*/ 	.word	0x00000000
.L_146:


//--------------------- .nv.info._ZN17fastertransformer32ldn_calibrate_weight_per_channelIfEEvPfPKT_ii --------------------------
	.section	.nv.info._ZN17fastertransformer32ldn_calibrate_weight_per_channelIfEEvPfPKT_ii,"",@"SHT_CUDA_INFO"
	.sectionflags	@""
	.align	4


	//----- nvinfo : EIATTR_CUDA_API_VERSION
	.align		4
        /*0000*/ 	.byte	0x04, 0x37
        /*0002*/ 	.short	(.L_148 - .L_147)
.L_147:
        /*0004*/ 	.word	0x00000082


	//----- nvinfo : EIATTR_SW2861232_WAR
	.align		4
.L_148:
        /*0008*/ 	.byte	0x01, 0x35
	.zero		2


	//----- nvinfo : EIATTR_PARAM_CBANK
	.align		4
        /*000c*/ 	.byte	0x04, 0x0a
        /*000e*/ 	.short	(.L_150 - .L_149)
	.align		4
.L_149:
        /*0010*/ 	.word	index@(.nv.constant0._ZN17fastertransformer32ldn_calibrate_weight_per_channelIfEEvPfPKT_ii)
        /*0014*/ 	.short	0x0160
        /*0016*/ 	.short	0x0018


	//----- nvinfo : EIATTR_CBANK_PARAM_SIZE
	.align		4
.L_150:
        /*0018*/ 	.byte	0x03, 0x19
        /*001a*/ 	.short	0x0018


	//----- nvinfo : EIATTR_KPARAM_INFO
	.align		4
        /*001c*/ 	.byte	0x04, 0x17
        /*001e*/ 	.short	(.L_152 - .L_151)
.L_151:
        /*0020*/ 	.word	0x00000000
        /*0024*/ 	.short	0x0003
        /*0026*/ 	.short	0x0014
        /*0028*/ 	.byte	0x00, 0xf0, 0x11, 0x00


	//----- nvinfo : EIATTR_KPARAM_INFO
	.align		4
.L_152:
        /*002c*/ 	.byte	0x04, 0x17
        /*002e*/ 	.short	(.L_154 - .L_153)
.L_153:
        /*0030*/ 	.word	0x00000000
        /*0034*/ 	.short	0x0002
        /*0036*/ 	.short	0x0010
        /*0038*/ 	.byte	0x00, 0xf0, 0x11, 0x00


	//----- nvinfo : EIATTR_KPARAM_INFO
	.align		4
.L_154:
        /*003c*/ 	.byte	0x04, 0x17
        /*003e*/ 	.short	(.L_156 - .L_155)
.L_155:
        /*0040*/ 	.word	0x00000000
        /*0044*/ 	.short	0x0001
        /*0046*/ 	.short	0x0008
        /*0048*/ 	.byte	0x00, 0xf0, 0x21, 0x00


	//----- nvinfo : EIATTR_KPARAM_INFO
	.align		4
.L_156:
        /*004c*/ 	.byte	0x04, 0x17
        /*004e*/ 	.short	(.L_158 - .L_157)
.L_157:
        /*0050*/ 	.word	0x00000000
        /*0054*/ 	.short	0x0000
        /*0056*/ 	.short	0x0000
        /*0058*/ 	.byte	0x00, 0xf0, 0x21, 0x00


	//----- nvinfo : EIATTR_MAXREG_COUNT
	.align		4
.L_158:
        /*005c*/ 	.byte	0x03, 0x1b
        /*005e*/ 	.short	0x00ff


	//----- nvinfo : EIATTR_NUM_BARRIERS
	.align		4
        /*0060*/ 	.byte	0x02, 0x4c
        /*0062*/ 	.byte	0x01
	.zero		1


	//----- nvinfo : EIATTR_MERCURY_ISA_VERSION
	.align		4
        /*0064*/ 	.byte	0x03, 0x5f
        /*0066*/ 	.short	0x0000


	//----- nvinfo : EIATTR_COOP_GROUP_MASK_REGIDS
	.align		4
        /*0068*/ 	.byte	0x04, 0x29
        /*006a*/ 	.short	(.L_160 - .L_159)


	//   ....[0]....
.L_159:
        /*006c*/ 	.word	0xffffffff


	//   ....[1]....
        /*0070*/ 	.word	0xffffffff


	//   ....[2]....
        /*0074*/ 	.word	0xffffffff


	//   ....[3]....
        /*0078*/ 	.word	0xffffffff


	//   ....[4]....
        /*007c*/ 	.word	0xffffffff


	//   ....[5]....
        /*0080*/ 	.word	0xffffffff


	//   ....[6]....
        /*0084*/ 	.word	0xffffffff


	//   ....[7]....
        /*0088*/ 	.word	0xffffffff


	//   ....[8]....
        /*008c*/ 	.word	0xffffffff


	//   ....[9]....
        /*0090*/ 	.word	0xffffffff


	//----- nvinfo : EIATTR_COOP_GROUP_INSTR_OFFSETS
	.align		4
.L_160:
        /*0094*/ 	.byte	0x04, 0x28
        /*0096*/ 	.short	(.L_162 - .L_161)


	//   ....[0]....
.L_161:
        /*0098*/ 	.word	0x00000140


	//   ....[1]....
        /*009c*/ 	.word	0x000001c0


	//   ....[2]....
        /*00a0*/ 	.word	0x000001f0


	//   ....[3]....
        /*00a4*/ 	.word	0x00000230


	//   ....[4]....
        /*00a8*/ 	.word	0x00000250


	//   ....[5]....
        /*00ac*/ 	.word	0x000002b0


	//   ....[6]....
        /*00b0*/ 	.word	0x000002d0


	//   ....[7]....
        /*00b4*/ 	.word	0x000002f0


	//   ....[8]....
        /*00b8*/ 	.word	0x00000310


	//   ....[9]....
        /*00bc*/ 	.word	0x00000330


	//----- nvinfo : EIATTR_EXIT_INSTR_OFFSETS
	.align		4
.L_162:
        /*00c0*/ 	.byte	0x04, 0x1c
        /*00c2*/ 	.short	(.L_164 - .L_163)


	//   ....[0]....
.L_163:
        /*00c4*/ 	.word	0x00000350


	//   ....[1]....
        /*00c8*/ 	.word	0x00000380


	//----- nvinfo : EIATTR_CRS_STACK_SIZE
	.align		4
.L_164:
        /*00cc*/ 	.byte	0x04, 0x1e
        /*00ce*/ 	.short	(.L_166 - .L_165)
.L_165:
        /*00d0*/ 	.word	0x00000000
.L_166:


//--------------------- .nv.callgraph             --------------------------
	.section	.nv.callgraph,"",@"SHT_CUDA_CALLGRAPH"
	.align	4
	.sectionentsize	8
	.align		4
        /*0000*/ 	.word	0x00000000
	.align		4
        /*0004*/ 	.word	0xffffffff
	.align		4
        /*0008*/ 	.word	0x00000000
	.align		4
        /*000c*/ 	.word	0xfffffffe
	.align		4
        /*0010*/ 	.word	0x00000000
	.align		4
        /*0014*/ 	.word	0xfffffffd
	.align		4
        /*0018*/ 	.word	0x00000000
	.align		4
        /*001c*/ 	.word	0xfffffffc


//--------------------- .nv.rel.action            --------------------------
	.section	.nv.rel.action,"",@"SHT_CUDA_RELOCINFO"
	.align	8
	.sectionentsize	8
        /*0000*/ 	.byte	0x73, 0x00, 0x00, 0x00, 0x00, 0x00, 0x00, 0x00, 0x00, 0x00, 0x00, 0x11, 0x25, 0x00, 0x05, 0x36


//--------------------- .nv.constant4             --------------------------
	.section	.nv.constant4,"a",@progbits
	.align	8
	.align		8
.nv.constant4:
        /*0000*/ 	.dword	precalc_xorwow_matrix
	.align		8
        /*0008*/ 	.dword	precalc_xorwow_offset_matrix
	.align		8
        /*0010*/ 	.dword	mrg32k3aM1
	.align		8
        /*0018*/ 	.dword	mrg32k3aM2
	.align		8
        /*0020*/ 	.dword	mrg32k3aM1SubSeq
	.align		8
        /*0028*/ 	.dword	mrg32k3aM2SubSeq
	.align		8
        /*0030*/ 	.dword	mrg32k3aM1Seq
	.align		8
        /*0038*/ 	.dword	mrg32k3aM2Seq
	.align		8
        /*0040*/ 	.dword	_ZN72_INTERNAL_cb73566d_36_calibrate_quantize_weight_kernels_cu_d71c890f_32004cuda3std3__474_GLOBAL__N__cb73566d_36_calibrate_quantize_weight_kernels_cu_d71c890f_32006ignoreE
	.align		8
        /*0048*/ 	.dword	_ZN72_INTERNAL_cb73566d_36_calibrate_quantize_weight_kernels_cu_d71c890f_32004cuda3std3__45__cpo5beginE
	.align		8
        /*0050*/ 	.dword	_ZN72_INTERNAL_cb73566d_36_calibrate_quantize_weight_kernels_cu_d71c890f_32004cuda3std3__45__cpo3endE
	.align		8
        /*0058*/ 	.dword	_ZN72_INTERNAL_cb73566d_36_calibrate_quantize_weight_kernels_cu_d71c890f_32004cuda3std3__45__cpo6cbeginE
	.align		8
        /*0060*/ 	.dword	_ZN72_INTERNAL_cb73566d_36_calibrate_quantize_weight_kernels_cu_d71c890f_32004cuda3std3__45__cpo4cendE
	.align		8
        /*0068*/ 	.dword	_ZN72_INTERNAL_cb73566d_36_calibrate_quantize_weight_kernels_cu_d71c890f_32004cuda3std3__419piecewise_constructE
	.align		8
        /*0070*/ 	.dword	_ZN72_INTERNAL_cb73566d_36_calibrate_quantize_weight_kernels_cu_d71c890f_32004cuda3std3__48in_placeE
	.align		8
        /*0078*/ 	.dword	_ZN72_INTERNAL_cb73566d_36_calibrate_quantize_weight_kernels_cu_d71c890f_32004cuda3std6ranges3__45__cpo4swapE
	.align		8
        /*0080*/ 	.dword	_ZN72_INTERNAL_cb73566d_36_calibrate_quantize_weight_kernels_cu_d71c890f_32004cuda3std6ranges3__45__cpo9iter_moveE
	.align		8
        /*0088*/ 	.dword	_ZN72_INTERNAL_cb73566d_36_calibrate_quantize_weight_kernels_cu_d71c890f_32004cuda3std6ranges3__45__cpo7advanceE


//--------------------- .nv.constant3             --------------------------
	.section	.nv.constant3,"a",@progbits
	.align	8
.nv.constant3:
	.type		__cr_lgamma_table,@object
	.size		__cr_lgamma_table,(.L_8 - __cr_lgamma_table)
__cr_lgamma_table:
        /*0000*/ 	.byte	0x00, 0x00, 0x00, 0x00, 0x00, 0x00, 0x00, 0x00, 0x00, 0x00, 0x00, 0x00, 0x00, 0x00, 0x00, 0x00
        /*0010*/ 	.byte	0xef, 0x39, 0xfa, 0xfe, 0x42, 0x2e, 0xe6, 0x3f, 0x02, 0x20, 0x2a, 0xfa, 0x0b, 0xab, 0xfc, 0x3f
        /*0020*/ 	.byte	0xf9, 0x2c, 0x92, 0x7c, 0xa7, 0x6c, 0x09, 0x40, 0xc9, 0x79, 0x44, 0x3c, 0x64, 0x26, 0x13, 0x40
        /*0030*/ 	.byte	0xca, 0x01, 0xcf, 0x3a, 0x27, 0x51, 0x1a, 0x40, 0x30, 0xcc, 0x2d, 0xf3, 0xe1, 0x0c, 0x21, 0x40
        /*0040*/ 	.byte	0x0d, 0xb7, 0xfc, 0x82, 0x8e, 0x35, 0x25, 0x40
.L_8:


//--------------------- .nv.constant0._ZN17fastertransformer41ldn_transpose_quantize_weight_per_channelI6__halfEEvPaPKfPKT_ii --------------------------
	.section	.nv.constant0._ZN17fastertransformer41ldn_transpose_quantize_weight_per_channelI6__halfEEvPaPKfPKT_ii,"a",@progbits
	.sectionflags	@""
	.align	4
.nv.constant0._ZN17fastertransformer41ldn_transpose_quantize_weight_per_channelI6__halfEEvPaPKfPKT_ii:
	.zero		384


//--------------------- .nv.constant0._ZN17fastertransformer41ldn_transpose_quantize_weight_per_channelIfEEvPaPKfPKT_ii --------------------------
	.section	.nv.constant0._ZN17fastertransformer41ldn_transpose_quantize_weight_per_channelIfEEvPaPKfPKT_ii,"a",@progbits
	.sectionflags	@""
	.align	4
.nv.constant0._ZN17fastertransformer41ldn_transpose_quantize_weight_per_channelIfEEvPaPKfPKT_ii:
	.zero		384


//--------------------- .nv.constant0._ZN17fastertransformer41ldk_calibrate_quantize_weight_per_channelI6__halfEEvPaPfPKT_i --------------------------
	.section	.nv.constant0._ZN17fastertransformer41ldk_calibrate_quantize_weight_per_channelI6__halfEEvPaPfPKT_i,"a",@progbits
	.sectionflags	@""
	.align	4
.nv.constant0._ZN17fastertransformer41ldk_calibrate_quantize_weight_per_channelI6__halfEEvPaPfPKT_i:
	.zero		380


//--------------------- .nv.constant0._ZN17fastertransformer41ldk_calibrate_quantize_weight_per_channelIfEEvPaPfPKT_i --------------------------
	.section	.nv.constant0._ZN17fastertransformer41ldk_calibrate_quantize_weight_per_channelIfEEvPaPfPKT_i,"a",@progbits
	.sectionflags	@""
	.align	4
.nv.constant0._ZN17fastertransformer41ldk_calibrate_quantize_weight_per_channelIfEEvPaPfPKT_i:
	.zero		380


//--------------------- .nv.constant0._ZN17fastertransformer32ldn_calibrate_weight_per_channelI6__halfEEvPfPKT_ii --------------------------
	.section	.nv.constant0._ZN17fastertransformer32ldn_calibrate_weight_per_channelI6__halfEEvPfPKT_ii,"a",@progbits
	.sectionflags	@""
	.align	4
.nv.constant0._ZN17fastertransformer32ldn_calibrate_weight_per_channelI6__halfEEvPfPKT_ii:
	.zero		376


//--------------------- .nv.constant0._ZN17fastertransformer32ldn_calibrate_weight_per_channelIfEEvPfPKT_ii --------------------------
	.section	.nv.constant0._ZN17fastertransformer32ldn_calibrate_weight_per_channelIfEEvPfPKT_ii,"a",@progbits
	.sectionflags	@""
	.align	4
.nv.constant0._ZN17fastertransformer32ldn_calibrate_weight_per_channelIfEEvPfPKT_ii:
	.zero		376


//--------------------- .text._ZN17fastertransformer41ldn_transpose_quantize_weight_per_channelI6__halfEEvPaPKfPKT_ii --------------------------
	.section	.text._ZN17fastertransformer41ldn_transpose_quantize_weight_per_channelI6__halfEEvPaPKfPKT_ii,"ax",@progbits
	.sectioninfo	@"SHI_REGISTERS=12"
	.align	128
        .global         _ZN17fastertransformer41ldn_transpose_quantize_weight_per_channelI6__halfEEvPaPKfPKT_ii
        .type           _ZN17fastertransformer41ldn_transpose_quantize_weight_per_channelI6__halfEEvPaPKfPKT_ii,@function
        .size           _ZN17fastertransformer41ldn_transpose_quantize_weight_per_channelI6__halfEEvPaPKfPKT_ii,(.L_x_20 - _ZN17fastertransformer41ldn_transpose_quantize_weight_per_channelI6__halfEEvPaPKfPKT_ii)
        .other          _ZN17fastertransformer41ldn_transpose_quantize_weight_per_channelI6__halfEEvPaPKfPKT_ii,@"STO_CUDA_ENTRY STV_DEFAULT"
_ZN17fastertransformer41ldn_transpose_quantize_weight_per_channelI6__halfEEvPaPKfPKT_ii:
.text._ZN17fastertransformer41ldn_transpose_quantize_weight_per_channelI6__halfEEvPaPKfPKT_ii:
[----:B------:R-:W-:Y:S02]  /*0000*/  MOV R1, c[0x0][0x28] ;  /* 0x00000a0000017a02 */ /* 0x000fe40000000f00 */
[----:B------:R-:W0:Y:S01]  /*0010*/  S2R R4, SR_CTAID.X ;  /* 0x0000000000047919 */ /* 0x000e220000002500 */
[----:B------:R-:W-:-:S03]  /*0020*/  ULDC.64 UR4, c[0x0][0x118] ;  /* 0x0000460000047ab9 */ /* 0x000fc60000000a00 */
[----:B------:R-:W0:Y:S04]  /*0030*/  S2R R9, SR_TID.X ;  /* 0x0000000000097919 */ /* 0x000e280000002100 */
[----:B------:R-:W1:Y:S04]  /*0040*/  S2R R8, SR_TID.Y ;  /* 0x0000000000087919 */ /* 0x000e680000002200 */
[----:B------:R-:W1:Y:S01]  /*0050*/  S2R R6, SR_CTAID.Y ;  /* 0x0000000000067919 */ /* 0x000e620000002600 */
[----:B0-----:R-:W-:-:S04]  /*0060*/  LEA R0, R4, R9, 0x5 ;  /* 0x0000000904007211 */ /* 0x001fc800078e28ff */
[----:B------:R-:W-:Y:S01]  /*0070*/  ISETP.GE.AND P0, PT, R0, c[0x0][0x17c], PT ;  /* 0x00005f0000007a0c */ /* 0x000fe20003f06270 */
[----:B-1----:R-:W-:-:S05]  /*0080*/  IMAD R3, R6, 0x20, R8 ;  /* 0x0000002006037824 */ /* 0x002fca00078e0208 */
[----:B------:R-:W-:-:S13]  /*0090*/  ISETP.GE.OR P0, PT, R3, c[0x0][0x178], P0 ;  /* 0x00005e0003007a0c */ /* 0x000fda0000706670 */
[----:B------:R-:W-:Y:S01]  /*00a0*/  @!P0 MOV R2, 0x2 ;  /* 0x0000000200028802 */ /* 0x000fe20000000f00 */
[----:B------:R-:W-:-:S04]  /*00b0*/  @!P0 IMAD R3, R3, c[0x0][0x17c], R0 ;  /* 0x00005f0003038a24 */ /* 0x000fc800078e0200 */
[----:B------:R-:W-:-:S06]  /*00c0*/  @!P0 IMAD.WIDE R2, R3, R2, c[0x0][0x170] ;  /* 0x00005c0003028625 */ /* 0x000fcc00078e0202 */
[----:B------:R-:W2:Y:S01]  /*00d0*/  @!P0 LDG.E.U16 R2, [R2.64] ;  /* 0x0000000402028981 */ /* 0x000ea2000c1e1500 */
[--C-:B------:R-:W-:Y:S01]  /*00e0*/  @!P0 IMAD R5, R9, 0x21, R8.reuse ;  /* 0x0000002109058824 */ /* 0x100fe200078e0208 */
[----:B------:R-:W-:Y:S01]  /*00f0*/  LEA R7, R6, R9, 0x5 ;  /* 0x0000000906077211 */ /* 0x000fe200078e28ff */
[----:B------:R-:W-:Y:S02]  /*0100*/  IMAD R0, R4, 0x20, R8 ;  /* 0x0000002004007824 */ /* 0x000fe400078e0208 */
[----:B------:R-:W-:-:S03]  /*0110*/  @!P0 IMAD.SHL.U32 R5, R5, 0x2, RZ ;  /* 0x0000000205058824 */ /* 0x000fc600078e00ff */
[----:B------:R-:W-:-:S04]  /*0120*/  ISETP.GE.AND P1, PT, R0, c[0x0][0x17c], PT ;  /* 0x00005f0000007a0c */ /* 0x000fc80003f26270 */
[----:B------:R-:W-:Y:S01]  /*0130*/  ISETP.GE.OR P1, PT, R7, c[0x0][0x178], P1 ;  /* 0x00005e0007007a0c */ /* 0x000fe20000f26670 */
[----:B--2---:R0:W-:Y:S04]  /*0140*/  @!P0 STS.U16 [R5], R2 ;  /* 0x0000000205008388 */ /* 0x0041e80000000400 */
[----:B------:R-:W-:Y:S08]  /*0150*/  BAR.SYNC.DEFER_BLOCKING 0x0 ;  /* 0x0000000000007b1d */ /* 0x000ff00000010000 */
[----:B------:R-:W-:Y:S05]  /*0160*/  @P1 EXIT ;  /* 0x000000000000194d */ /* 0x000fea0003800000 */
[----:B0-----:R-:W-:-:S10]  /*0170*/  HFMA2.MMA R3, -RZ, RZ, 0, 2.384185791015625e-07 ;  /* 0x00000004ff037435 */ /* 0x001fd400000001ff */
[----:B------:R-:W-:-:S06]  /*0180*/  IMAD.WIDE R2, R0, R3, c[0x0][0x168] ;  /* 0x00005a0000027625 */ /* 0x000fcc00078e0203 */
[----:B------:R-:W2:Y:S01]  /*0190*/  LDG.E R2, [R2.64] ;  /* 0x0000000402027981 */ /* 0x000ea2000c1e1900 */
[----:B------:R-:W-:Y:S02]  /*01a0*/  IMAD R6, R8, 0x21, R9 ;  /* 0x0000002108067824 */ /* 0x000fe400078e0209 */
[----:B------:R-:W-:Y:S02]  /*01b0*/  IMAD R0, R0, c[0x0][0x178], R7 ;  /* 0x00005e0000007a24 */ /* 0x000fe400078e0207 */
[----:B------:R-:W-:-:S06]  /*01c0*/  IMAD.SHL.U32 R6, R6, 0x2, RZ ;  /* 0x0000000206067824 */ /* 0x000fcc00078e00ff */
[----:B------:R-:W0:Y:S02]  /*01d0*/  LDS.U16 R6, [R6] ;  /* 0x0000000006067984 */ /* 0x000e240000000400 */
[----:B0-----:R-:W-:Y:S01]  /*01e0*/  HADD2.F32 R4, -RZ, R6.H0_H0 ;  /* 0x20000006ff047230 */ /* 0x001fe20000004100 */
[----:B--2---:R-:W0:Y:S04]  /*01f0*/  MUFU.RCP R5, R2 ;  /* 0x0000000200057308 */ /* 0x004e280000001000 */
[----:B0-----:R-:W-:Y:S01]  /*0200*/  FMUL.FTZ R8, R4, R5 ;  /* 0x0000000504087220 */ /* 0x001fe20000410000 */
[----:B------:R-:W-:-:S03]  /*0210*/  IADD3 R4, P0, R0, c[0x0][0x160], RZ ;  /* 0x0000580000047a10 */ /* 0x000fc60007f1e0ff */
[----:B------:R-:W0:Y:S01]  /*0220*/  F2I.S8.NTZ R9, R8 ;  /* 0x0000000800097305 */ /* 0x000e220000202100 */
[----:B------:R-:W-:-:S05]  /*0230*/  LEA.HI.X.SX32 R5, R0, c[0x0][0x164], 0x1, P0 ;  /* 0x0000590000057a11 */ /* 0x000fca00000f0eff */
[----:B0-----:R-:W-:Y:S01]  /*0240*/  STG.E.U8 [R4.64], R9 ;  /* 0x0000000904007986 */ /* 0x001fe2000c101104 */
[----:B------:R-:W-:Y:S05]  /*0250*/  EXIT ;  /* 0x000000000000794d */ /* 0x000fea0003800000 */
.L_x_0:
[----:B------:R-:W-:-:S00]  /*0260*/  BRA `(.L_x_0) ;  /* 0xfffffff000007947 */ /* 0x000fc0000383ffff */
[----:B------:R-:W-:-:S00]  /*0270*/  NOP ;  /* 0x0000000000007918 */ /* 0x000fc00000000000 */
        /* <DEDUP_REMOVED lines=8> */
.L_x_20:


//--------------------- .text._ZN17fastertransformer41ldn_transpose_quantize_weight_per_channelIfEEvPaPKfPKT_ii --------------------------
	.section	.text._ZN17fastertransformer41ldn_transpose_quantize_weight_per_channelIfEEvPaPKfPKT_ii,"ax",@progbits
	.sectioninfo	@"SHI_REGISTERS=12"
	.align	128
        .global         _ZN17fastertransformer41ldn_transpose_quantize_weight_per_channelIfEEvPaPKfPKT_ii
        .type           _ZN17fastertransformer41ldn_transpose_quantize_weight_per_channelIfEEvPaPKfPKT_ii,@function
        .size           _ZN17fastertransformer41ldn_transpose_quantize_weight_per_channelIfEEvPaPKfPKT_ii,(.L_x_21 - _ZN17fastertransformer41ldn_transpose_quantize_weight_per_channelIfEEvPaPKfPKT_ii)
        .other          _ZN17fastertransformer41ldn_transpose_quantize_weight_per_channelIfEEvPaPKfPKT_ii,@"STO_CUDA_ENTRY STV_DEFAULT"
_ZN17fastertransformer41ldn_transpose_quantize_weight_per_channelIfEEvPaPKfPKT_ii:
.text._ZN17fastertransformer41ldn_transpose_quantize_weight_per_channelIfEEvPaPKfPKT_ii:
        /* <DEDUP_REMOVED lines=13> */
[----:B------:R-:W2:Y:S01]  /*00d0*/  @!P0 LDG.E R2, [R2.64] ;  /* 0x0000000402028981 */ /* 0x000ea2000c1e1900 */
[--C-:B------:R-:W-:Y:S01]  /*00e0*/  @!P0 IMAD R9, R7, 0x21, R8.reuse ;  /* 0x0000002107098824 */ /* 0x100fe200078e0208 */
[----:B------:R-:W-:Y:S01]  /*00f0*/  LEA R5, R6, R7, 0x5 ;  /* 0x0000000706057211 */ /* 0x000fe200078e28ff */
[----:B------:R-:W-:-:S05]  /*0100*/  IMAD R0, R4, 0x20, R8 ;  /* 0x0000002004007824 */ /* 0x000fca00078e0208 */
[----:B------:R-:W-:-:S04]  /*0110*/  ISETP.GE.AND P1, PT, R0, c[0x0][0x17c], PT ;  /* 0x00005f0000007a0c */ /* 0x000fc80003f26270 */
[----:B------:R-:W-:Y:S01]  /*0120*/  ISETP.GE.OR P1, PT, R5, c[0x0][0x178], P1 ;  /* 0x00005e0005007a0c */ /* 0x000fe20000f26670 */
[----:B--2---:R0:W-:Y:S04]  /*0130*/  @!P0 STS [R9.X4], R2 ;  /* 0x0000000209008388 */ /* 0x0041e80000004800 */
[----:B------:R-:W-:Y:S08]  /*0140*/  BAR.SYNC.DEFER_BLOCKING 0x0 ;  /* 0x0000000000007b1d */ /* 0x000ff00000010000 */
[----:B------:R-:W-:Y:S05]  /*0150*/  @P1 EXIT ;  /* 0x000000000000194d */ /* 0x000fea0003800000 */
[----:B0-----:R-:W-:-:S04]  /*0160*/  IMAD.MOV.U32 R3, RZ, RZ, 0x4 ;  /* 0x00000004ff037424 */ /* 0x001fc800078e00ff */
[----:B------:R-:W-:-:S06]  /*0170*/  IMAD.WIDE R2, R0, R3, c[0x0][0x168] ;  /* 0x00005a0000027625 */ /* 0x000fcc00078e0203 */
[----:B------:R-:W2:Y:S01]  /*0180*/  LDG.E R2, [R2.64] ;  /* 0x0000000402027981 */ /* 0x000ea2000c1e1900 */
[----:B------:R-:W-:Y:S02]  /*0190*/  IMAD R8, R8, 0x21, R7 ;  /* 0x0000002108087824 */ /* 0x000fe400078e0207 */
[----:B------:R-:W-:-:S03]  /*01a0*/  IMAD R0, R0, c[0x0][0x178], R5 ;  /* 0x00005e0000007a24 */ /* 0x000fc600078e0205 */
[----:B------:R-:W0:Y:S01]  /*01b0*/  LDS R4, [R8.X4] ;  /* 0x0000000008047984 */ /* 0x000e220000004800 */
[----:B--2---:R-:W0:Y:S02]  /*01c0*/  MUFU.RCP R7, R2 ;  /* 0x0000000200077308 */ /* 0x004e240000001000 */
[----:B0-----:R-:W-:Y:S01]  /*01d0*/  FMUL.FTZ R6, R4, R7 ;  /* 0x0000000704067220 */ /* 0x001fe20000410000 */
[----:B------:R-:W-:-:S05]  /*01e0*/  IADD3 R4, P0, R0, c[0x0][0x160], RZ ;  /* 0x0000580000047a10 */ /* 0x000fca0007f1e0ff */
[----:B------:R-:W0:Y:S01]  /*01f0*/  F2I.S8.NTZ R7, R6 ;  /* 0x0000000600077305 */ /* 0x000e220000202100 */
[----:B------:R-:W-:-:S05]  /*0200*/  LEA.HI.X.SX32 R5, R0, c[0x0][0x164], 0x1, P0 ;  /* 0x0000590000057a11 */ /* 0x000fca00000f0eff */
[----:B0-----:R-:W-:Y:S01]  /*0210*/  STG.E.U8 [R4.64], R7 ;  /* 0x0000000704007986 */ /* 0x001fe2000c101104 */
[----:B------:R-:W-:Y:S05]  /*0220*/  EXIT ;  /* 0x000000000000794d */ /* 0x000fea0003800000 */
.L_x_1:
        /* <DEDUP_REMOVED lines=13> */
.L_x_21:


//--------------------- .text._ZN17fastertransformer41ldk_calibrate_quantize_weight_per_channelI6__halfEEvPaPfPKT_i --------------------------
	.section	.text._ZN17fastertransformer41ldk_calibrate_quantize_weight_per_channelI6__halfEEvPaPfPKT_i,"ax",@progbits
	.sectioninfo	@"SHI_REGISTERS=15"
	.align	128
        .global         _ZN17fastertransformer41ldk_calibrate_quantize_weight_per_channelI6__halfEEvPaPfPKT_i
        .type           _ZN17fastertransformer41ldk_calibrate_quantize_weight_per_channelI6__halfEEvPaPfPKT_i,@function
        .size           _ZN17fastertransformer41ldk_calibrate_quantize_weight_per_channelI6__halfEEvPaPfPKT_i,(.L_x_22 - _ZN17fastertransformer41ldk_calibrate_quantize_weight_per_channelI6__halfEEvPaPfPKT_i)
        .other          _ZN17fastertransformer41ldk_calibrate_quantize_weight_per_channelI6__halfEEvPaPfPKT_i,@"STO_CUDA_ENTRY STV_DEFAULT"
_ZN17fastertransformer41ldk_calibrate_quantize_weight_per_channelI6__halfEEvPaPfPKT_i:
.text._ZN17fastertransformer41ldk_calibrate_quantize_weight_per_channelI6__halfEEvPaPfPKT_i:
[----:B------:R-:W-:Y:S02]  /*0000*/  IMAD.MOV.U32 R1, RZ, RZ, c[0x0][0x28] ;  /* 0x00000a00ff017624 */ /* 0x000fe400078e00ff */
[----:B------:R-:W0:Y:S01]  /*0010*/  S2R R7, SR_TID.X ;  /* 0x0000000000077919 */ /* 0x000e220000002100 */
[----:B------:R-:W-:Y:S01]  /*0020*/  ULDC.64 UR4, c[0x0][0x118] ;  /* 0x0000460000047ab9 */ /* 0x000fe20000000a00 */
[----:B------:R-:W-:Y:S01]  /*0030*/  BSSY B0, `(.L_x_2) ;  /* 0x0000014000007945 */ /* 0x000fe20003800000 */
[----:B------:R-:W-:Y:S01]  /*0040*/  PRMT R6, RZ, 0x7610, R6 ;  /* 0x00007610ff067816 */ /* 0x000fe20000000006 */
[----:B------:R-:W1:Y:S01]  /*0050*/  S2R R3, SR_CTAID.X ;  /* 0x0000000000037919 */ /* 0x000e620000002500 */
[----:B0-----:R-:W-:Y:S01]  /*0060*/  ISETP.GE.AND P0, PT, R7, c[0x0][0x178], PT ;  /* 0x00005e0007007a0c */ /* 0x001fe20003f06270 */
[----:B-1----:R-:W-:-:S05]  /*0070*/  IMAD R0, R3, c[0x0][0x178], RZ ;  /* 0x00005e0003007a24 */ /* 0x002fca00078e02ff */
[----:B------:R-:W-:-:S07]  /*0080*/  SHF.R.S32.HI R2, RZ, 0x1f, R0 ;  /* 0x0000001fff027819 */ /* 0x000fce0000011400 */
[----:B------:R-:W-:Y:S05]  /*0090*/  @P0 BRA `(.L_x_3) ;  /* 0x000000d000000947 */ /* 0x000fea0003800000 */
.L_x_4:
[----:B------:R-:W-:-:S04]  /*00a0*/  IADD3 R5, P0, R0, R7, RZ ;  /* 0x0000000700057210 */ /* 0x000fc80007f1e0ff */
[----:B------:R-:W-:Y:S02]  /*00b0*/  LEA.HI.X.SX32 R8, R7, R2, 0x1, P0 ;  /* 0x0000000207087211 */ /* 0x000fe400000f0eff */
[----:B------:R-:W-:-:S04]  /*00c0*/  LEA R4, P0, R5, c[0x0][0x170], 0x1 ;  /* 0x00005c0005047a11 */ /* 0x000fc800078008ff */
[----:B------:R-:W-:-:S06]  /*00d0*/  LEA.HI.X R5, R5, c[0x0][0x174], R8, 0x1, P0 ;  /* 0x00005d0005057a11 */ /* 0x000fcc00000f0c08 */
[----:B------:R-:W2:Y:S01]  /*00e0*/  LDG.E.U16 R5, [R4.64] ;  /* 0x0000000404057981 */ /* 0x000ea2000c1e1500 */
[----:B------:R-:W-:-:S04]  /*00f0*/  IADD3 R7, R7, c[0x0][0x0], RZ ;  /* 0x0000000007077a10 */ /* 0x000fc80007ffe0ff */
[----:B------:R-:W-:Y:S01]  /*0100*/  ISETP.GE.AND P1, PT, R7, c[0x0][0x178], PT ;  /* 0x00005e0007007a0c */ /* 0x000fe20003f26270 */
[----:B--2---:R-:W-:-:S13]  /*0110*/  HSETP2.GT.AND P0, PT, R5.H0_H0, RZ.H0_H0, PT ;  /* 0x200000ff05007234 */ /* 0x004fda0003f04800 */
[----:B------:R-:W-:-:S05]  /*0120*/  @!P0 HADD2 R9, -R5.H0_H0, -RZ.H0_H0 ;  /* 0xa00000ff05098230 */ /* 0x000fca0000000900 */
[----:B------:R-:W-:-:S05]  /*0130*/  @!P0 PRMT R5, R9, 0x5410, RZ ;  /* 0x0000541009058816 */ /* 0x000fca00000000ff */
[----:B------:R-:W-:-:S05]  /*0140*/  HSETP2.GT.AND P0, PT, R6.H0_H0, R5.H0_H0, PT ;  /* 0x2000000506007234 */ /* 0x000fca0003f04800 */
[----:B------:R-:W-:Y:S01]  /*0150*/  SEL R6, R6, R5, !P0 ;  /* 0x0000000506067207 */ /* 0x000fe20004000000 */
[----:B------:R-:W-:Y:S05]  /*0160*/  @!P1 BRA `(.L_x_4) ;  /* 0xffffff3000009947 */ /* 0x000fea000383ffff */
.L_x_3:
[----:B------:R-:W-:Y:S05]  /*0170*/  BSYNC B0 ;  /* 0x0000000000007941 */ /* 0x000fea0003800000 */
.L_x_2:
[----:B------:R-:W-:Y:S01]  /*0180*/  HADD2.F32 R6, -RZ, R6.H0_H0 ;  /* 0x20000006ff067230 */ /* 0x000fe20000004100 */
[----:B------:R-:W0:Y:S01]  /*0190*/  S2R R12, SR_TID.X ;  /* 0x00000000000c7919 */ /* 0x000e220000002100 */
[----:B------:R-:W1:Y:S03]  /*01a0*/  I2F.U32 R11, c[0x0][0x0] ;  /* 0x00000000000b7b06 */ /* 0x000e660000201000 */
[----:B------:R-:W2:Y:S01]  /*01b0*/  SHFL.BFLY PT, R5, R6, 0x10, 0x1f ;  /* 0x0e001f0006057f89 */ /* 0x000ea200000e0000 */
[----:B-1----:R-:W-:Y:S01]  /*01c0*/  FMUL.FTZ R11, R11, 0.03125 ;  /* 0x3d0000000b0b7820 */ /* 0x002fe20000410000 */
[----:B--2---:R-:W-:-:S05]  /*01d0*/  FMNMX.FTZ R4, R6, R5, !PT ;  /* 0x0000000506047209 */ /* 0x004fca0007810000 */
[----:B------:R-:W1:Y:S02]  /*01e0*/  SHFL.BFLY PT, R5, R4, 0x8, 0x1f ;  /* 0x0d001f0004057f89 */ /* 0x000e6400000e0000 */
[----:B-1----:R-:W-:Y:S02]  /*01f0*/  FMNMX.FTZ R7, R4, R5, !PT ;  /* 0x0000000504077209 */ /* 0x002fe40007810000 */
[----:B0-----:R-:W-:-:S03]  /*0200*/  LOP3.LUT P0, R4, R12, 0x1f, RZ, 0xc0, !PT ;  /* 0x0000001f0c047812 */ /* 0x001fc6000780c0ff */
[----:B------:R-:W0:Y:S02]  /*0210*/  SHFL.BFLY PT, R8, R7, 0x4, 0x1f ;  /* 0x0c801f0007087f89 */ /* 0x000e2400000e0000 */
[----:B0-----:R-:W-:-:S08]  /*0220*/  FMNMX.FTZ R8, R7, R8, !PT ;  /* 0x0000000807087209 */ /* 0x001fd00007810000 */
[--C-:B------:R-:W-:Y:S01]  /*0230*/  @!P0 SHF.R.U32.HI R7, RZ, 0x3, R12.reuse ;  /* 0x00000003ff078819 */ /* 0x100fe2000001160c */
[----:B------:R-:W0:Y:S03]  /*0240*/  SHFL.BFLY PT, R5, R8, 0x2, 0x1f ;  /* 0x0c401f0008057f89 */ /* 0x000e2600000e0000 */
[----:B------:R-:W-:Y:S02]  /*0250*/  @!P0 LOP3.LUT R7, R7, 0x1ffffffc, RZ, 0xc0, !PT ;  /* 0x1ffffffc07078812 */ /* 0x000fe400078ec0ff */
[----:B0-----:R-:W-:Y:S01]  /*0260*/  FMNMX.FTZ R9, R8, R5, !PT ;  /* 0x0000000508097209 */ /* 0x001fe20007810000 */
[----:B------:R-:W-:-:S04]  /*0270*/  IMAD.MOV.U32 R5, RZ, RZ, R12 ;  /* 0x000000ffff057224 */ /* 0x000fc800078e000c */
[----:B------:R-:W0:Y:S01]  /*0280*/  SHFL.BFLY PT, R6, R9, 0x1, 0x1f ;  /* 0x0c201f0009067f89 */ /* 0x000e2200000e0000 */
[----:B------:R-:W1:Y:S02]  /*0290*/  I2F.U32 R10, R5 ;  /* 0x00000005000a7306 */ /* 0x000e640000201000 */
[----:B-1----:R-:W-:Y:S02]  /*02a0*/  FSETP.GT.FTZ.AND P1, PT, R11, R10, PT ;  /* 0x0000000a0b00720b */ /* 0x002fe40003f34000 */
[----:B0-----:R-:W-:Y:S01]  /*02b0*/  FMNMX.FTZ R12, R9, R6, !PT ;  /* 0x00000006090c7209 */ /* 0x001fe20007810000 */
[----:B------:R-:W-:-:S04]  /*02c0*/  IMAD.MOV.U32 R6, RZ, RZ, -0x1f528714 ;  /* 0xe0ad78ecff067424 */ /* 0x000fc800078e00ff */
[----:B------:R-:W-:Y:S04]  /*02d0*/  @!P0 STS [R7+0x4], R12 ;  /* 0x0000040c07008388 */ /* 0x000fe80000000800 */
[----:B------:R-:W-:Y:S01]  /*02e0*/  BAR.SYNC.DEFER_BLOCKING 0x0 ;  /* 0x0000000000007b1d */ /* 0x000fe20000010000 */
[----:B------:R-:W-:-:S05]  /*02f0*/  ISETP.NE.AND P0, PT, R5, RZ, PT ;  /* 0x000000ff0500720c */ /* 0x000fca0003f05270 */
[----:B------:R0:W1:Y:S01]  /*0300*/  @P1 LDS R6, [R4.X4+0x4] ;  /* 0x0000040004061984 */ /* 0x0000620000004800 */
[----:B------:R-:W-:-:S07]  /*0310*/  ISETP.GE.AND P1, PT, R5, c[0x0][0x178], PT ;  /* 0x00005e0005007a0c */ /* 0x000fce0003f26270 */
[----:B0-----:R-:W-:Y:S01]  /*0320*/  @!P0 IMAD.MOV.U32 R4, RZ, RZ, 0x4 ;  /* 0x00000004ff048424 */ /* 0x001fe200078e00ff */
[----:B-1----:R-:W0:Y:S02]  /*0330*/  SHFL.BFLY PT, R9, R6, 0x10, 0x1f ;  /* 0x0e001f0006097f89 */ /* 0x002e2400000e0000 */
[----:B0-----:R-:W-:-:S05]  /*0340*/  FMNMX.FTZ R9, R9, R6, !PT ;  /* 0x0000000609097209 */ /* 0x001fca0007810000 */
[----:B------:R-:W0:Y:S02]  /*0350*/  SHFL.BFLY PT, R8, R9, 0x8, 0x1f ;  /* 0x0d001f0009087f89 */ /* 0x000e2400000e0000 */
[----:B0-----:R-:W-:-:S05]  /*0360*/  FMNMX.FTZ R8, R9, R8, !PT ;  /* 0x0000000809087209 */ /* 0x001fca0007810000 */
[----:B------:R-:W0:Y:S02]  /*0370*/  SHFL.BFLY PT, R11, R8, 0x4, 0x1f ;  /* 0x0c801f00080b7f89 */ /* 0x000e2400000e0000 */
[----:B0-----:R-:W-:-:S05]  /*0380*/  FMNMX.FTZ R11, R8, R11, !PT ;  /* 0x0000000b080b7209 */ /* 0x001fca0007810000 */
[----:B------:R-:W0:Y:S02]  /*0390*/  SHFL.BFLY PT, R10, R11, 0x2, 0x1f ;  /* 0x0c401f000b0a7f89 */ /* 0x000e2400000e0000 */
[----:B0-----:R-:W-:-:S05]  /*03a0*/  FMNMX.FTZ R10, R11, R10, !PT ;  /* 0x0000000a0b0a7209 */ /* 0x001fca0007810000 */
[----:B------:R-:W0:Y:S02]  /*03b0*/  SHFL.BFLY PT, R7, R10, 0x1, 0x1f ;  /* 0x0c201f000a077f89 */ /* 0x000e2400000e0000 */
[----:B0-----:R-:W-:Y:S01]  /*03c0*/  FMNMX.FTZ R12, R10, R7, !PT ;  /* 0x000000070a0c7209 */ /* 0x001fe20007810000 */
[----:B------:R-:W-:-:S04]  /*03d0*/  @!P0 IMAD.WIDE R6, R3, R4, c[0x0][0x168] ;  /* 0x00005a0003068625 */ /* 0x000fc800078e0204 */
[----:B------:R-:W-:Y:S01]  /*03e0*/  @!P0 FMUL.FTZ R3, R12, 0.0078740157186985015869 ;  /* 0x3c0102040c038820 */ /* 0x000fe20000410000 */
[----:B------:R0:W-:Y:S04]  /*03f0*/  @!P0 STS [RZ], R12 ;  /* 0x0000000cff008388 */ /* 0x0001e80000000800 */
[----:B------:R0:W-:Y:S04]  /*0400*/  @!P0 STG.E [R6.64], R3 ;  /* 0x0000000306008986 */ /* 0x0001e8000c101904 */
[----:B------:R-:W-:Y:S06]  /*0410*/  BAR.SYNC.DEFER_BLOCKING 0x0 ;  /* 0x0000000000007b1d */ /* 0x000fec0000010000 */
[----:B------:R-:W-:Y:S05]  /*0420*/  @P1 EXIT ;  /* 0x000000000000194d */ /* 0x000fea0003800000 */
[----:B0-----:R-:W0:Y:S02]  /*0430*/  LDS R3, [RZ] ;  /* 0x00000000ff037984 */ /* 0x001e240000000800 */
[----:B0-----:R0:W1:Y:S02]  /*0440*/  MUFU.RCP R4, R3 ;  /* 0x0000000300047308 */ /* 0x0010640000001000 */
.L_x_5:
[----:B0-----:R-:W-:-:S04]  /*0450*/  IADD3 R8, P0, R0, R5, RZ ;  /* 0x0000000500087210 */ /* 0x001fc80007f1e0ff */
[----:B------:R-:W-:Y:S02]  /*0460*/  LEA.HI.X.SX32 R9, R5, R2, 0x1, P0 ;  /* 0x0000000205097211 */ /* 0x000fe400000f0eff */
[----:B------:R-:W-:-:S04]  /*0470*/  LEA R6, P0, R8, c[0x0][0x170], 0x1 ;  /* 0x00005c0008067a11 */ /* 0x000fc800078008ff */
[----:B------:R-:W-:-:S05]  /*0480*/  LEA.HI.X R7, R8, c[0x0][0x174], R9, 0x1, P0 ;  /* 0x00005d0008077a11 */ /* 0x000fca00000f0c09 */
[----:B------:R-:W2:Y:S01]  /*0490*/  LDG.E.U16 R6, [R6.64] ;  /* 0x0000000406067981 */ /* 0x000ea2000c1e1500 */
[----:B------:R-:W-:Y:S02]  /*04a0*/  IADD3 R8, P0, R8, c[0x0][0x160], RZ ;  /* 0x0000580008087a10 */ /* 0x000fe40007f1e0ff */
[----:B------:R-:W-:Y:S02]  /*04b0*/  IADD3 R5, R5, c[0x0][0x0], RZ ;  /* 0x0000000005057a10 */ /* 0x000fe40007ffe0ff */
[----:B------:R-:W-:Y:S02]  /*04c0*/  IADD3.X R9, R9, c[0x0][0x164], RZ, P0, !PT ;  /* 0x0000590009097a10 */ /* 0x000fe400007fe4ff */
[----:B------:R-:W-:Y:S01]  /*04d0*/  ISETP.GE.AND P0, PT, R5, c[0x0][0x178], PT ;  /* 0x00005e0005007a0c */ /* 0x000fe20003f06270 */
[----:B0-2---:R-:W-:-:S05]  /*04e0*/  HADD2.F32 R3, -RZ, R6.H0_H0 ;  /* 0x20000006ff037230 */ /* 0x005fca0000004100 */
[----:B------:R-:W-:-:S04]  /*04f0*/  FMUL.FTZ R3, R3, 127 ;  /* 0x42fe000003037820 */ /* 0x000fc80000410000 */
[----:B-1----:R-:W-:-:S06]  /*0500*/  FMUL.FTZ R3, R3, R4 ;  /* 0x0000000403037220 */ /* 0x002fcc0000410000 */
[----:B------:R-:W0:Y:S02]  /*0510*/  F2I.S8.NTZ R3, R3 ;  /* 0x0000000300037305 */ /* 0x000e240000202100 */
[----:B0-----:R0:W-:Y:S01]  /*0520*/  STG.E.U8 [R8.64], R3 ;  /* 0x0000000308007986 */ /* 0x0011e2000c101104 */
[----:B------:R-:W-:Y:S05]  /*0530*/  @!P0 BRA `(.L_x_5) ;  /* 0xffffff1000008947 */ /* 0x000fea000383ffff */
[----:B------:R-:W-:Y:S05]  /*0540*/  EXIT ;  /* 0x000000000000794d */ /* 0x000fea0003800000 */
.L_x_6:
        /* <DEDUP_REMOVED lines=11> */
.L_x_22:


//--------------------- .text._ZN17fastertransformer41ldk_calibrate_quantize_weight_per_channelIfEEvPaPfPKT_i --------------------------
	.section	.text._ZN17fastertransformer41ldk_calibrate_quantize_weight_per_channelIfEEvPaPfPKT_i,"ax",@progbits
	.sectioninfo	@"SHI_REGISTERS=16"
	.align	128
        .global         _ZN17fastertransformer41ldk_calibrate_quantize_weight_per_channelIfEEvPaPfPKT_i
        .type           _ZN17fastertransformer41ldk_calibrate_quantize_weight_per_channelIfEEvPaPfPKT_i,@function
        .size           _ZN17fastertransformer41ldk_calibrate_quantize_weight_per_channelIfEEvPaPfPKT_i,(.L_x_23 - _ZN17fastertransformer41ldk_calibrate_quantize_weight_per_channelIfEEvPaPfPKT_i)
        .other          _ZN17fastertransformer41ldk_calibrate_quantize_weight_per_channelIfEEvPaPfPKT_i,@"STO_CUDA_ENTRY STV_DEFAULT"
_ZN17fastertransformer41ldk_calibrate_quantize_weight_per_channelIfEEvPaPfPKT_i:
.text._ZN17fastertransformer41ldk_calibrate_quantize_weight_per_channelIfEEvPaPfPKT_i:
[----:B------:R-:W-:Y:S02]  /*0000*/  IMAD.MOV.U32 R1, RZ, RZ, c[0x0][0x28] ;  /* 0x00000a00ff017624 */ /* 0x000fe400078e00ff */
[----:B------:R-:W0:Y:S01]  /*0010*/  S2R R0, SR_TID.X ;  /* 0x0000000000007919 */ /* 0x000e220000002100 */
[----:B------:R-:W-:Y:S01]  /*0020*/  ULDC.64 UR4, c[0x0][0x118] ;  /* 0x0000460000047ab9 */ /* 0x000fe20000000a00 */
[----:B------:R-:W-:Y:S01]  /*0030*/  BSSY B0, `(.L_x_7) ;  /* 0x0000015000007945 */ /* 0x000fe20003800000 */
[----:B------:R-:W-:Y:S01]  /*0040*/  IMAD.MOV.U32 R4, RZ, RZ, RZ ;  /* 0x000000ffff047224 */ /* 0x000fe200078e00ff */
[----:B------:R-:W1:Y:S01]  /*0050*/  S2R R2, SR_CTAID.X ;  /* 0x0000000000027919 */ /* 0x000e620000002500 */
[----:B0-----:R-:W-:Y:S01]  /*0060*/  ISETP.GE.AND P0, PT, R0, c[0x0][0x178], PT ;  /* 0x00005e0000007a0c */ /* 0x001fe20003f06270 */
[----:B-1----:R-:W-:-:S05]  /*0070*/  IMAD R3, R2, c[0x0][0x178], RZ ;  /* 0x00005e0002037a24 */ /* 0x002fca00078e02ff */
[----:B------:R-:W-:-:S07]  /*0080*/  SHF.R.S32.HI R5, RZ, 0x1f, R3 ;  /* 0x0000001fff057819 */ /* 0x000fce0000011403 */
[----:B------:R-:W-:Y:S05]  /*0090*/  @P0 BRA `(.L_x_8) ;  /* 0x000000e000000947 */ /* 0x000fea0003800000 */
[----:B------:R-:W-:Y:S02]  /*00a0*/  IMAD.MOV.U32 R4, RZ, RZ, RZ ;  /* 0x000000ffff047224 */ /* 0x000fe400078e00ff */
[----:B------:R-:W-:-:S05]  /*00b0*/  IMAD.MOV.U32 R8, RZ, RZ, R0 ;  /* 0x000000ffff087224 */ /* 0x000fca00078e0000 */
.L_x_9:
[----:B------:R-:W-:-:S04]  /*00c0*/  IADD3 R7, P1, R3, R8, RZ ;  /* 0x0000000803077210 */ /* 0x000fc80007f3e0ff */
[----:B------:R-:W-:Y:S02]  /*00d0*/  LEA.HI.X.SX32 R10, R8, R5, 0x1, P1 ;  /* 0x00000005080a7211 */ /* 0x000fe400008f0eff */
[----:B------:R-:W-:-:S04]  /*00e0*/  LEA R6, P1, R7, c[0x0][0x170], 0x2 ;  /* 0x00005c0007067a11 */ /* 0x000fc800078210ff */
[----:B------:R-:W-:-:S05]  /*00f0*/  LEA.HI.X R7, R7, c[0x0][0x174], R10, 0x2, P1 ;  /* 0x00005d0007077a11 */ /* 0x000fca00008f140a */
[----:B------:R-:W2:Y:S01]  /*0100*/  LDG.E R9, [R6.64] ;  /* 0x0000000406097981 */ /* 0x000ea2000c1e1900 */
[----:B------:R-:W-:-:S04]  /*0110*/  IADD3 R8, R8, c[0x0][0x0], RZ ;  /* 0x0000000008087a10 */ /* 0x000fc80007ffe0ff */
[----:B------:R-:W-:Y:S02]  /*0120*/  ISETP.GE.AND P2, PT, R8, c[0x0][0x178], PT ;  /* 0x00005e0008007a0c */ /* 0x000fe40003f46270 */
[----:B--2---:R-:W-:-:S13]  /*0130*/  FSETP.GT.FTZ.AND P1, PT, R9, RZ, PT ;  /* 0x000000ff0900720b */ /* 0x004fda0003f34000 */
[----:B------:R-:W-:-:S05]  /*0140*/  @!P1 FADD.FTZ R9, -R9, -RZ ;  /* 0x800000ff09099221 */ /* 0x000fca0000010100 */
[----:B------:R-:W-:-:S04]  /*0150*/  FSETP.GT.FTZ.AND P1, PT, R4, R9, PT ;  /* 0x000000090400720b */ /* 0x000fc80003f34000 */
[----:B------:R-:W-:Y:S01]  /*0160*/  FSEL R4, R9, R4, P1 ;  /* 0x0000000409047208 */ /* 0x000fe20000800000 */
[----:B------:R-:W-:Y:S05]  /*0170*/  @!P2 BRA `(.L_x_9) ;  /* 0xffffff400000a947 */ /* 0x000fea000383ffff */
.L_x_8:
[----:B------:R-:W-:Y:S05]  /*0180*/  BSYNC B0 ;  /* 0x0000000000007941 */ /* 0x000fea0003800000 */
.L_x_7:
[----:B------:R-:W0:Y:S01]  /*0190*/  SHFL.BFLY PT, R7, R4, 0x10, 0x1f ;  /* 0x0e001f0004077f89 */ /* 0x000e2200000e0000 */
[----:B------:R-:W1:Y:S01]  /*01a0*/  I2F.U32 R10, c[0x0][0x0] ;  /* 0x00000000000a7b06 */ /* 0x000e620000201000 */
[----:B------:R-:W-:-:S07]  /*01b0*/  LOP3.LUT P1, R12, R0, 0x1f, RZ, 0xc0, !PT ;  /* 0x0000001f000c7812 */ /* 0x000fce000782c0ff */
[----:B------:R-:W2:Y:S01]  /*01c0*/  I2F.U32 R13, R0 ;  /* 0x00000000000d7306 */ /* 0x000ea20000201000 */
[----:B-1----:R-:W-:Y:S01]  /*01d0*/  FMUL.FTZ R10, R10, 0.03125 ;  /* 0x3d0000000a0a7820 */ /* 0x002fe20000410000 */
[----:B0-----:R-:W-:-:S04]  /*01e0*/  FMNMX.FTZ R7, R7, R4, !PT ;  /* 0x0000000407077209 */ /* 0x001fc80007810000 */
[----:B------:R-:W-:Y:S02]  /*01f0*/  @!P1 SHF.R.U32.HI R4, RZ, 0x3, R0 ;  /* 0x00000003ff049819 */ /* 0x000fe40000011600 */
[----:B--2---:R-:W-:Y:S01]  /*0200*/  FSETP.GT.FTZ.AND P2, PT, R10, R13, PT ;  /* 0x0000000d0a00720b */ /* 0x004fe20003f54000 */
[----:B------:R-:W0:Y:S01]  /*0210*/  SHFL.BFLY PT, R6, R7, 0x8, 0x1f ;  /* 0x0d001f0007067f89 */ /* 0x000e2200000e0000 */
[----:B------:R-:W-:Y:S02]  /*0220*/  @!P1 LOP3.LUT R4, R4, 0x1ffffffc, RZ, 0xc0, !PT ;  /* 0x1ffffffc04049812 */ /* 0x000fe400078ec0ff */
[----:B0-----:R-:W-:-:S05]  /*0230*/  FMNMX.FTZ R6, R7, R6, !PT ;  /* 0x0000000607067209 */ /* 0x001fca0007810000 */
[----:B------:R-:W0:Y:S02]  /*0240*/  SHFL.BFLY PT, R9, R6, 0x4, 0x1f ;  /* 0x0c801f0006097f89 */ /* 0x000e2400000e0000 */
[----:B0-----:R-:W-:Y:S01]  /*0250*/  FMNMX.FTZ R9, R6, R9, !PT ;  /* 0x0000000906097209 */ /* 0x001fe20007810000 */
[----:B------:R-:W-:-:S04]  /*0260*/  IMAD.MOV.U32 R6, RZ, RZ, -0x1f528714 ;  /* 0xe0ad78ecff067424 */ /* 0x000fc800078e00ff */
[----:B------:R-:W0:Y:S02]  /*0270*/  SHFL.BFLY PT, R8, R9, 0x2, 0x1f ;  /* 0x0c401f0009087f89 */ /* 0x000e2400000e0000 */
[----:B0-----:R-:W-:-:S05]  /*0280*/  FMNMX.FTZ R8, R9, R8, !PT ;  /* 0x0000000809087209 */ /* 0x001fca0007810000 */
[----:B------:R-:W0:Y:S02]  /*0290*/  SHFL.BFLY PT, R11, R8, 0x1, 0x1f ;  /* 0x0c201f00080b7f89 */ /* 0x000e2400000e0000 */
[----:B0-----:R-:W-:-:S05]  /*02a0*/  FMNMX.FTZ R13, R8, R11, !PT ;  /* 0x0000000b080d7209 */ /* 0x001fca0007810000 */
[----:B------:R-:W-:Y:S04]  /*02b0*/  @!P1 STS [R4+0x4], R13 ;  /* 0x0000040d04009388 */ /* 0x000fe80000000800 */
[----:B------:R-:W-:Y:S01]  /*02c0*/  BAR.SYNC.DEFER_BLOCKING 0x0 ;  /* 0x0000000000007b1d */ /* 0x000fe20000010000 */
[----:B------:R-:W-:-:S05]  /*02d0*/  ISETP.NE.AND P1, PT, R0, RZ, PT ;  /* 0x000000ff0000720c */ /* 0x000fca0003f25270 */
[----:B------:R-:W0:Y:S04]  /*02e0*/  @P2 LDS R6, [R12.X4+0x4] ;  /* 0x000004000c062984 */ /* 0x000e280000004800 */
[----:B0-----:R-:W0:Y:S02]  /*02f0*/  SHFL.BFLY PT, R7, R6, 0x10, 0x1f ;  /* 0x0e001f0006077f89 */ /* 0x001e2400000e0000 */
[----:B0-----:R-:W-:-:S05]  /*0300*/  FMNMX.FTZ R8, R7, R6, !PT ;  /* 0x0000000607087209 */ /* 0x001fca0007810000 */
[----:B------:R-:W0:Y:S02]  /*0310*/  SHFL.BFLY PT, R7, R8, 0x8, 0x1f ;  /* 0x0d001f0008077f89 */ /* 0x000e2400000e0000 */
[----:B0-----:R-:W-:-:S05]  /*0320*/  FMNMX.FTZ R9, R8, R7, !PT ;  /* 0x0000000708097209 */ /* 0x001fca0007810000 */
[----:B------:R-:W0:Y:S02]  /*0330*/  SHFL.BFLY PT, R10, R9, 0x4, 0x1f ;  /* 0x0c801f00090a7f89 */ /* 0x000e2400000e0000 */
[----:B0-----:R-:W-:-:S05]  /*0340*/  FMNMX.FTZ R10, R9, R10, !PT ;  /* 0x0000000a090a7209 */ /* 0x001fca0007810000 */
[----:B------:R-:W0:Y:S02]  /*0350*/  SHFL.BFLY PT, R7, R10, 0x2, 0x1f ;  /* 0x0c401f000a077f89 */ /* 0x000e2400000e0000 */
[----:B0-----:R-:W-:Y:S01]  /*0360*/  FMNMX.FTZ R11, R10, R7, !PT ;  /* 0x000000070a0b7209 */ /* 0x001fe20007810000 */
[----:B------:R-:W-:-:S04]  /*0370*/  IMAD.MOV.U32 R7, RZ, RZ, 0x4 ;  /* 0x00000004ff077424 */ /* 0x000fc800078e00ff */
[----:B------:R-:W0:Y:S01]  /*0380*/  SHFL.BFLY PT, R4, R11, 0x1, 0x1f ;  /* 0x0c201f000b047f89 */ /* 0x000e2200000e0000 */
[----:B------:R-:W-:Y:S01]  /*0390*/  IMAD.WIDE R6, R2, R7, c[0x0][0x168] ;  /* 0x00005a0002067625 */ /* 0x000fe200078e0207 */
[----:B0-----:R-:W-:-:S05]  /*03a0*/  FMNMX.FTZ R4, R11, R4, !PT ;  /* 0x000000040b047209 */ /* 0x001fca0007810000 */
[----:B------:R-:W-:Y:S01]  /*03b0*/  @!P1 FMUL.FTZ R13, R4, 0.0078740157186985015869 ;  /* 0x3c010204040d9820 */ /* 0x000fe20000410000 */
[----:B------:R0:W-:Y:S04]  /*03c0*/  @!P1 STS [RZ], R4 ;  /* 0x00000004ff009388 */ /* 0x0001e80000000800 */
[----:B------:R0:W-:Y:S04]  /*03d0*/  @!P1 STG.E [R6.64], R13 ;  /* 0x0000000d06009986 */ /* 0x0001e8000c101904 */
[----:B------:R-:W-:Y:S06]  /*03e0*/  BAR.SYNC.DEFER_BLOCKING 0x0 ;  /* 0x0000000000007b1d */ /* 0x000fec0000010000 */
[----:B------:R-:W-:Y:S05]  /*03f0*/  @P0 EXIT ;  /* 0x000000000000094d */ /* 0x000fea0003800000 */
[----:B0-----:R-:W0:Y:S02]  /*0400*/  LDS R2, [RZ] ;  /* 0x00000000ff027984 */ /* 0x001e240000000800 */
[----:B0-----:R0:W1:Y:S02]  /*0410*/  MUFU.RCP R13, R2 ;  /* 0x00000002000d7308 */ /* 0x0010640000001000 */
.L_x_10:
[----:B0-----:R-:W-:-:S04]  /*0420*/  IADD3 R8, P0, R3, R0, RZ ;  /* 0x0000000003087210 */ /* 0x001fc80007f1e0ff */
[----:B------:R-:W-:Y:S02]  /*0430*/  LEA.HI.X.SX32 R9, R0, R5, 0x1, P0 ;  /* 0x0000000500097211 */ /* 0x000fe400000f0eff */
[----:B------:R-:W-:-:S04]  /*0440*/  LEA R6, P0, R8, c[0x0][0x170], 0x2 ;  /* 0x00005c0008067a11 */ /* 0x000fc800078010ff */
[----:B------:R-:W-:-:S05]  /*0450*/  LEA.HI.X R7, R8, c[0x0][0x174], R9, 0x2, P0 ;  /* 0x00005d0008077a11 */ /* 0x000fca00000f1409 */
[----:B------:R-:W2:Y:S01]  /*0460*/  LDG.E R6, [R6.64] ;  /* 0x0000000406067981 */ /* 0x000ea2000c1e1900 */
[----:B------:R-:W-:Y:S02]  /*0470*/  IADD3 R8, P0, R8, c[0x0][0x160], RZ ;  /* 0x0000580008087a10 */ /* 0x000fe40007f1e0ff */
[----:B------:R-:W-:Y:S02]  /*0480*/  IADD3 R0, R0, c[0x0][0x0], RZ ;  /* 0x0000000000007a10 */ /* 0x000fe40007ffe0ff */
[----:B------:R-:W-:Y:S02]  /*0490*/  IADD3.X R9, R9, c[0x0][0x164], RZ, P0, !PT ;  /* 0x0000590009097a10 */ /* 0x000fe400007fe4ff */
[----:B------:R-:W-:Y:S01]  /*04a0*/  ISETP.GE.AND P0, PT, R0, c[0x0][0x178], PT ;  /* 0x00005e0000007a0c */ /* 0x000fe20003f06270 */
[----:B0-2---:R-:W-:-:S04]  /*04b0*/  FMUL.FTZ R2, R6, 127 ;  /* 0x42fe000006027820 */ /* 0x005fc80000410000 */
[----:B-1----:R-:W-:-:S04]  /*04c0*/  FMUL.FTZ R2, R2, R13 ;  /* 0x0000000d02027220 */ /* 0x002fc80000410000 */
[----:B------:R-:W0:Y:S02]  /*04d0*/  F2I.S8.NTZ R11, R2 ;  /* 0x00000002000b7305 */ /* 0x000e240000202100 */
[----:B0-----:R0:W-:Y:S02]  /*04e0*/  STG.E.U8 [R8.64], R11 ;  /* 0x0000000b08007986 */ /* 0x0011e4000c101104 */
[----:B------:R-:W-:Y:S05]  /*04f0*/  @!P0 BRA `(.L_x_10) ;  /* 0xffffff2000008947 */ /* 0x000fea000383ffff */
[----:B------:R-:W-:Y:S05]  /*0500*/  EXIT ;  /* 0x000000000000794d */ /* 0x000fea0003800000 */
.L_x_11:
        /* <DEDUP_REMOVED lines=15> */
.L_x_23:


//--------------------- .text._ZN17fastertransformer32ldn_calibrate_weight_per_channelI6__halfEEvPfPKT_ii --------------------------
	.section	.text._ZN17fastertransformer32ldn_calibrate_weight_per_channelI6__halfEEvPfPKT_ii,"ax",@progbits
	.sectioninfo	@"SHI_REGISTERS=14"
	.align	128
        .global         _ZN17fastertransformer32ldn_calibrate_weight_per_channelI6__halfEEvPfPKT_ii
        .type           _ZN17fastertransformer32ldn_calibrate_weight_per_channelI6__halfEEvPfPKT_ii,@function
        .size           _ZN17fastertransformer32ldn_calibrate_weight_per_channelI6__halfEEvPfPKT_ii,(.L_x_24 - _ZN17fastertransformer32ldn_calibrate_weight_per_channelI6__halfEEvPfPKT_ii)
        .other          _ZN17fastertransformer32ldn_calibrate_weight_per_channelI6__halfEEvPfPKT_ii,@"STO_CUDA_ENTRY STV_DEFAULT"
_ZN17fastertransformer32ldn_calibrate_weight_per_channelI6__halfEEvPfPKT_ii:
.text._ZN17fastertransformer32ldn_calibrate_weight_per_channelI6__halfEEvPfPKT_ii:
[----:B------:R-:W-:Y:S02]  /*0000*/  IMAD.MOV.U32 R1, RZ, RZ, c[0x0][0x28] ;  /* 0x00000a00ff017624 */ /* 0x000fe400078e00ff */
[----:B------:R-:W0:Y:S01]  /*0010*/  S2R R0, SR_TID.X ;  /* 0x0000000000007919 */ /* 0x000e220000002100 */
[----:B------:R-:W-:Y:S01]  /*0020*/  ULDC.64 UR4, c[0x0][0x118] ;  /* 0x0000460000047ab9 */ /* 0x000fe20000000a00 */
[----:B------:R-:W-:Y:S01]  /*0030*/  BSSY B0, `(.L_x_12) ;  /* 0x0000011000007945 */ /* 0x000fe20003800000 */
[----:B------:R-:W-:Y:S01]  /*0040*/  IMAD.MOV.U32 R3, RZ, RZ, RZ ;  /* 0x000000ffff037224 */ /* 0x000fe200078e00ff */
[----:B------:R-:W1:Y:S01]  /*0050*/  S2R R2, SR_CTAID.X ;  /* 0x0000000000027919 */ /* 0x000e620000002500 */
[----:B0-----:R-:W-:-:S13]  /*0060*/  ISETP.GE.AND P0, PT, R0, c[0x0][0x170], PT ;  /* 0x00005c0000007a0c */ /* 0x001fda0003f06270 */
[----:B------:R-:W-:Y:S05]  /*0070*/  @P0 BRA `(.L_x_13) ;  /* 0x000000c000000947 */ /* 0x000fea0003800000 */
[----:B-1----:R-:W-:Y:S02]  /*0080*/  IMAD.MOV.U32 R3, RZ, RZ, RZ ;  /* 0x000000ffff037224 */ /* 0x002fe400078e00ff */
[----:B------:R-:W-:Y:S02]  /*0090*/  IMAD.MOV.U32 R7, RZ, RZ, R0 ;  /* 0x000000ffff077224 */ /* 0x000fe400078e0000 */
.L_x_14:
[----:B------:R-:W-:Y:S02]  /*00a0*/  IMAD.MOV.U32 R5, RZ, RZ, 0x2 ;  /* 0x00000002ff057424 */ /* 0x000fe400078e00ff */
[----:B------:R-:W-:-:S04]  /*00b0*/  IMAD R4, R7, c[0x0][0x174], R2 ;  /* 0x00005d0007047a24 */ /* 0x000fc800078e0202 */
[----:B------:R-:W-:-:S06]  /*00c0*/  IMAD.WIDE R4, R4, R5, c[0x0][0x168] ;  /* 0x00005a0004047625 */ /* 0x000fcc00078e0205 */
[----:B------:R-:W2:Y:S01]  /*00d0*/  LDG.E.U16 R4, [R4.64] ;  /* 0x0000000404047981 */ /* 0x000ea2000c1e1500 */
[----:B------:R-:W-:-:S04]  /*00e0*/  IADD3 R7, R7, c[0x0][0x0], RZ ;  /* 0x0000000007077a10 */ /* 0x000fc80007ffe0ff */
[----:B------:R-:W-:Y:S01]  /*00f0*/  ISETP.GE.AND P1, PT, R7, c[0x0][0x170], PT ;  /* 0x00005c0007007a0c */ /* 0x000fe20003f26270 */
[----:B--2---:R-:W-:-:S05]  /*0100*/  HADD2.F32 R6, -RZ, R4.H0_H0 ;  /* 0x20000004ff067230 */ /* 0x004fca0000004100 */
[----:B------:R-:W-:-:S13]  /*0110*/  FSETP.GEU.FTZ.AND P0, PT, R3, |R6|, PT ;  /* 0x400000060300720b */ /* 0x000fda0003f1e000 */
[----:B------:R-:W-:Y:S01]  /*0120*/  @!P0 FADD.FTZ R3, |R6|, -RZ ;  /* 0x800000ff06038221 */ /* 0x000fe20000010200 */
[----:B------:R-:W-:Y:S05]  /*0130*/  @!P1 BRA `(.L_x_14) ;  /* 0xffffff6000009947 */ /* 0x000fea000383ffff */
.L_x_13:
[----:B-1----:R-:W-:Y:S05]  /*0140*/  BSYNC B0 ;  /* 0x0000000000007941 */ /* 0x002fea0003800000 */
.L_x_12:
[----:B------:R-:W0:Y:S01]  /*0150*/  SHFL.BFLY PT, R4, R3, 0x10, 0x1f ;  /* 0x0e001f0003047f89 */ /* 0x000e2200000e0000 */
[----:B------:R-:W1:Y:S08]  /*0160*/  I2F.U32 R9, c[0x0][0x0] ;  /* 0x0000000000097b06 */ /* 0x000e700000201000 */
[----:B------:R-:W2:Y:S01]  /*0170*/  I2F.U32 R10, R0 ;  /* 0x00000000000a7306 */ /* 0x000ea20000201000 */
[----:B-1----:R-:W-:Y:S01]  /*0180*/  FMUL.FTZ R9, R9, 0.03125 ;  /* 0x3d00000009097820 */ /* 0x002fe20000410000 */
[----:B0-----:R-:W-:-:S02]  /*0190*/  FMNMX.FTZ R4, R4, R3, !PT ;  /* 0x0000000304047209 */ /* 0x001fc40007810000 */
[----:B------:R-:W-:Y:S02]  /*01a0*/  LOP3.LUT P0, R3, R0, 0x1f, RZ, 0xc0, !PT ;  /* 0x0000001f00037812 */ /* 0x000fe4000780c0ff */
[----:B--2---:R-:W-:Y:S01]  /*01b0*/  FSETP.GT.FTZ.AND P1, PT, R9, R10, PT ;  /* 0x0000000a0900720b */ /* 0x004fe20003f34000 */
[----:B------:R-:W0:Y:S02]  /*01c0*/  SHFL.BFLY PT, R5, R4, 0x8, 0x1f ;  /* 0x0d001f0004057f89 */ /* 0x000e2400000e0000 */
[----:B0-----:R-:W-:-:S08]  /*01d0*/  FMNMX.FTZ R5, R4, R5, !PT ;  /* 0x0000000504057209 */ /* 0x001fd00007810000 */
[----:B------:R-:W-:Y:S01]  /*01e0*/  @!P0 SHF.R.U32.HI R4, RZ, 0x3, R0 ;  /* 0x00000003ff048819 */ /* 0x000fe20000011600 */
[----:B------:R-:W0:Y:S03]  /*01f0*/  SHFL.BFLY PT, R6, R5, 0x4, 0x1f ;  /* 0x0c801f0005067f89 */ /* 0x000e2600000e0000 */
[----:B------:R-:W-:Y:S02]  /*0200*/  @!P0 LOP3.LUT R4, R4, 0x1ffffffc, RZ, 0xc0, !PT ;  /* 0x1ffffffc04048812 */ /* 0x000fe400078ec0ff */
[----:B0-----:R-:W-:Y:S01]  /*0210*/  FMNMX.FTZ R6, R5, R6, !PT ;  /* 0x0000000605067209 */ /* 0x001fe20007810000 */
[----:B------:R-:W-:-:S04]  /*0220*/  IMAD.MOV.U32 R5, RZ, RZ, -0x1f528714 ;  /* 0xe0ad78ecff057424 */ /* 0x000fc800078e00ff */
[----:B------:R-:W0:Y:S02]  /*0230*/  SHFL.BFLY PT, R7, R6, 0x2, 0x1f ;  /* 0x0c401f0006077f89 */ /* 0x000e2400000e0000 */
[----:B0-----:R-:W-:-:S05]  /*0240*/  FMNMX.FTZ R7, R6, R7, !PT ;  /* 0x0000000706077209 */ /* 0x001fca0007810000 */
[----:B------:R-:W0:Y:S02]  /*0250*/  SHFL.BFLY PT, R8, R7, 0x1, 0x1f ;  /* 0x0c201f0007087f89 */ /* 0x000e2400000e0000 */
[----:B0-----:R-:W-:-:S05]  /*0260*/  FMNMX.FTZ R11, R7, R8, !PT ;  /* 0x00000008070b7209 */ /* 0x001fca0007810000 */
[----:B------:R-:W-:Y:S04]  /*0270*/  @!P0 STS [R4], R11 ;  /* 0x0000000b04008388 */ /* 0x000fe80000000800 */
[----:B------:R-:W-:Y:S01]  /*0280*/  BAR.SYNC.DEFER_BLOCKING 0x0 ;  /* 0x0000000000007b1d */ /* 0x000fe20000010000 */
[----:B------:R-:W-:-:S05]  /*0290*/  ISETP.NE.AND P0, PT, R0, RZ, PT ;  /* 0x000000ff0000720c */ /* 0x000fca0003f05270 */
[----:B------:R0:W1:Y:S02]  /*02a0*/  @P1 LDS R5, [R3.X4] ;  /* 0x0000000003051984 */ /* 0x0000640000004800 */
[----:B0-----:R-:W-:-:S04]  /*02b0*/  IMAD.MOV.U32 R3, RZ, RZ, 0x4 ;  /* 0x00000004ff037424 */ /* 0x001fc800078e00ff */
[----:B------:R-:W-:Y:S01]  /*02c0*/  IMAD.WIDE R2, R2, R3, c[0x0][0x160] ;  /* 0x0000580002027625 */ /* 0x000fe200078e0203 */
        /* <DEDUP_REMOVED lines=10> */
[----:B------:R-:W-:Y:S06]  /*0370*/  @P0 EXIT ;  /* 0x000000000000094d */ /* 0x000fec0003800000 */
[----:B------:R-:W-:-:S05]  /*0380*/  FMUL.FTZ R5, R4, 0.0078740157186985015869 ;  /* 0x3c01020404057820 */ /* 0x000fca0000410000 */
[----:B------:R-:W-:Y:S01]  /*0390*/  STG.E [R2.64], R5 ;  /* 0x0000000502007986 */ /* 0x000fe2000c101904 */
[----:B------:R-:W-:Y:S05]  /*03a0*/  EXIT ;  /* 0x000000000000794d */ /* 0x000fea0003800000 */
.L_x_15:
        /* <DEDUP_REMOVED lines=13> */
.L_x_24:


//--------------------- .text._ZN17fastertransformer32ldn_calibrate_weight_per_channelIfEEvPfPKT_ii --------------------------
	.section	.text._ZN17fastertransformer32ldn_calibrate_weight_per_channelIfEEvPfPKT_ii,"ax",@progbits
	.sectioninfo	@"SHI_REGISTERS=15"
	.align	128
        .global         _ZN17fastertransformer32ldn_calibrate_weight_per_channelIfEEvPfPKT_ii
        .type           _ZN17fastertransformer32ldn_calibrate_weight_per_channelIfEEvPfPKT_ii,@function
        .size           _ZN17fastertransformer32ldn_calibrate_weight_per_channelIfEEvPfPKT_ii,(.L_x_25 - _ZN17fastertransformer32ldn_calibrate_weight_per_channelIfEEvPfPKT_ii)
        .other          _ZN17fastertransformer32ldn_calibrate_weight_per_channelIfEEvPfPKT_ii,@"STO_CUDA_ENTRY STV_DEFAULT"
_ZN17fastertransformer32ldn_calibrate_weight_per_channelIfEEvPfPKT_ii:
.text._ZN17fastertransformer32ldn_calibrate_weight_per_channelIfEEvPfPKT_ii:
[----:B------:R-:W-:Y:S02]  /*0000*/  IMAD.MOV.U32 R1, RZ, RZ, c[0x0][0x28] ;  /* 0x00000a00ff017624 */ /* 0x000fe400078e00ff */
[----:B------:R-:W0:Y:S01]  /*0010*/  S2R R0, SR_TID.X ;  /* 0x0000000000007919 */ /* 0x000e220000002100 */
[----:B------:R-:W-:Y:S01]  /*0020*/  ULDC.64 UR4, c[0x0][0x118] ;  /* 0x0000460000047ab9 */ /* 0x000fe20000000a00 */
[----:B------:R-:W-:Y:S01]  /*0030*/  BSSY B0, `(.L_x_16) ;  /* 0x0000010000007945 */ /* 0x000fe20003800000 */
[----:B------:R-:W-:Y:S01]  /*0040*/  IMAD.MOV.U32 R2, RZ, RZ, 0x4 ;  /* 0x00000004ff027424 */ /* 0x000fe200078e00ff */
[----:B------:R-:W1:Y:S01]  /*0050*/  S2R R3, SR_CTAID.X ;  /* 0x0000000000037919 */ /* 0x000e620000002500 */
[----:B------:R-:W-:Y:S01]  /*0060*/  IMAD.MOV.U32 R6, RZ, RZ, RZ ;  /* 0x000000ffff067224 */ /* 0x000fe200078e00ff */
[----:B0-----:R-:W-:-:S13]  /*0070*/  ISETP.GE.AND P0, PT, R0, c[0x0][0x170], PT ;  /* 0x00005c0000007a0c */ /* 0x001fda0003f06270 */
[----:B------:R-:W-:Y:S05]  /*0080*/  @P0 BRA `(.L_x_17) ;  /* 0x000000a000000947 */ /* 0x000fea0003800000 */
[----:B-1----:R-:W-:Y:S02]  /*0090*/  IMAD.MOV.U32 R6, RZ, RZ, RZ ;  /* 0x000000ffff067224 */ /* 0x002fe400078e00ff */
[----:B------:R-:W-:-:S04]  /*00a0*/  IMAD.MOV.U32 R8, RZ, RZ, R0 ;  /* 0x000000ffff087224 */ /* 0x000fc800078e0000 */
.L_x_18:
[----:B------:R-:W-:-:S04]  /*00b0*/  IMAD R5, R8, c[0x0][0x174], R3 ;  /* 0x00005d0008057a24 */ /* 0x000fc800078e0203 */
[----:B------:R-:W-:-:S06]  /*00c0*/  IMAD.WIDE R4, R5, R2, c[0x0][0x168] ;  /* 0x00005a0005047625 */ /* 0x000fcc00078e0202 */
[----:B------:R-:W2:Y:S01]  /*00d0*/  LDG.E R5, [R4.64] ;  /* 0x0000000404057981 */ /* 0x000ea2000c1e1900 */
[----:B------:R-:W-:-:S04]  /*00e0*/  IADD3 R8, R8, c[0x0][0x0], RZ ;  /* 0x0000000008087a10 */ /* 0x000fc80007ffe0ff */
[----:B------:R-:W-:Y:S02]  /*00f0*/  ISETP.GE.AND P1, PT, R8, c[0x0][0x170], PT ;  /* 0x00005c0008007a0c */ /* 0x000fe40003f26270 */
[----:B--2---:R-:W-:-:S13]  /*0100*/  FSETP.GEU.FTZ.AND P0, PT, R6, |R5|, PT ;  /* 0x400000050600720b */ /* 0x004fda0003f1e000 */
[----:B------:R-:W-:Y:S01]  /*0110*/  @!P0 FADD.FTZ R6, |R5|, -RZ ;  /* 0x800000ff05068221 */ /* 0x000fe20000010200 */
[----:B------:R-:W-:Y:S05]  /*0120*/  @!P1 BRA `(.L_x_18) ;  /* 0xffffff8000009947 */ /* 0x000fea000383ffff */
.L_x_17:
[----:B-1----:R-:W-:Y:S05]  /*0130*/  BSYNC B0 ;  /* 0x0000000000007941 */ /* 0x002fea0003800000 */
.L_x_16:
[----:B------:R-:W0:Y:S01]  /*0140*/  SHFL.BFLY PT, R5, R6, 0x10, 0x1f ;  /* 0x0e001f0006057f89 */ /* 0x000e2200000e0000 */
[----:B------:R-:W1:Y:S01]  /*0150*/  I2F.U32 R10, c[0x0][0x0] ;  /* 0x00000000000a7b06 */ /* 0x000e620000201000 */
[----:B------:R-:W-:-:S07]  /*0160*/  IMAD.WIDE R2, R3, R2, c[0x0][0x160] ;  /* 0x0000580003027625 */ /* 0x000fce00078e0202 */
[----:B------:R-:W2:Y:S01]  /*0170*/  I2F.U32 R11, R0 ;  /* 0x00000000000b7306 */ /* 0x000ea20000201000 */
[----:B-1----:R-:W-:Y:S01]  /*0180*/  FMUL.FTZ R10, R10, 0.03125 ;  /* 0x3d0000000a0a7820 */ /* 0x002fe20000410000 */
[----:B0-----:R-:W-:Y:S02]  /*0190*/  FMNMX.FTZ R5, R5, R6, !PT ;  /* 0x0000000605057209 */ /* 0x001fe40007810000 */
        /* <DEDUP_REMOVED lines=16> */
[----:B------:R-:W0:Y:S04]  /*02a0*/  @P1 LDS R4, [R6.X4] ;  /* 0x0000000006041984 */ /* 0x000e280000004800 */
[----:B0-----:R-:W0:Y:S02]  /*02b0*/  SHFL.BFLY PT, R7, R4, 0x10, 0x1f ;  /* 0x0e001f0004077f89 */ /* 0x001e2400000e0000 */
        /* <DEDUP_REMOVED lines=13> */
.L_x_19:
        /* <DEDUP_REMOVED lines=15> */
.L_x_25:


//--------------------- .nv.global.init           --------------------------
	.section	.nv.global.init,"aw",@progbits
	.align	4
.nv.global.init:
	.type		mrg32k3aM1SubSeq,@object
	.size		mrg32k3aM1SubSeq,(mrg32k3aM2SubSeq - mrg32k3aM1SubSeq)
mrg32k3aM1SubSeq:
        /*0000*/ 	.byte	0x0b, 0xcc, 0xee, 0x04, 0x73, 0x29, 0x8b, 0x6f, 0xf6, 0x53, 0x03, 0xf6, 0x23, 0xf6, 0xea, 0xda
        /* <DEDUP_REMOVED lines=125> */
	.type		mrg32k3aM2SubSeq,@object
	.size		mrg32k3aM2SubSeq,(mrg32k3aM1 - mrg32k3aM2SubSeq)
mrg32k3aM2SubSeq:
        /* <DEDUP_REMOVED lines=126> */
	.type		mrg32k3aM1,@object
	.size		mrg32k3aM1,(mrg32k3aM1Seq - mrg32k3aM1)
mrg32k3aM1:
        /* <DEDUP_REMOVED lines=144> */
	.type		mrg32k3aM1Seq,@object
	.size		mrg32k3aM1Seq,(mrg32k3aM2 - mrg32k3aM1Seq)
mrg32k3aM1Seq:
        /* <DEDUP_REMOVED lines=144> */
	.type		mrg32k3aM2,@object
	.size		mrg32k3aM2,(mrg32k3aM2Seq - mrg32k3aM2)
mrg32k3aM2:
        /* <DEDUP_REMOVED lines=144> */
	.type		mrg32k3aM2Seq,@object
	.size		mrg32k3aM2Seq,(precalc_xorwow_matrix - mrg32k3aM2Seq)
mrg32k3aM2Seq:
        /* <DEDUP_REMOVED lines=144> */
	.type		precalc_xorwow_matrix,@object
	.size		precalc_xorwow_matrix,(precalc_xorwow_offset_matrix - precalc_xorwow_matrix)
precalc_xorwow_matrix:
        /* <DEDUP_REMOVED lines=6400> */
	.type		precalc_xorwow_offset_matrix,@object
	.size		precalc_xorwow_offset_matrix,(.L_1 - precalc_xorwow_offset_matrix)
precalc_xorwow_offset_matrix:
        /* <DEDUP_REMOVED lines=6400> */
.L_1:


//--------------------- .nv.shared._ZN17fastertransformer41ldn_transpose_quantize_weight_per_channelI6__halfEEvPaPKfPKT_ii --------------------------
	.section	.nv.shared._ZN17fastertransformer41ldn_transpose_quantize_weight_per_channelI6__halfEEvPaPKfPKT_ii,"aw",@nobits
	.sectionflags	@""
	.align	2
.nv.shared._ZN17fastertransformer41ldn_transpose_quantize_weight_per_channelI6__halfEEvPaPKfPKT_ii:
	.zero		2112


//--------------------- .nv.global                --------------------------
	.section	.nv.global,"aw",@nobits
.nv.global:
	.type		_ZN72_INTERNAL_cb73566d_36_calibrate_quantize_weight_kernels_cu_d71c890f_32004cuda3std6ranges3__45__cpo9iter_moveE,@object
	.size		_ZN72_INTERNAL_cb73566d_36_calibrate_quantize_weight_kernels_cu_d71c890f_32004cuda3std6ranges3__45__cpo9iter_moveE,(_ZN72_INTERNAL_cb73566d_36_calibrate_quantize_weight_kernels_cu_d71c890f_32004cuda3std3__474_GLOBAL__N__cb73566d_36_calibrate_quantize_weight_kernels_cu_d71c890f_32006ignoreE - _ZN72_INTERNAL_cb73566d_36_calibrate_quantize_weight_kernels_cu_d71c890f_32004cuda3std6ranges3__45__cpo9iter_moveE)
_ZN72_INTERNAL_cb73566d_36_calibrate_quantize_weight_kernels_cu_d71c890f_32004cuda3std6ranges3__45__cpo9iter_moveE:
	.zero		1
	.type		_ZN72_INTERNAL_cb73566d_36_calibrate_quantize_weight_kernels_cu_d71c890f_32004cuda3std3__474_GLOBAL__N__cb73566d_36_calibrate_quantize_weight_kernels_cu_d71c890f_32006ignoreE,@object
	.size		_ZN72_INTERNAL_cb73566d_36_calibrate_quantize_weight_kernels_cu_d71c890f_32004cuda3std3__474_GLOBAL__N__cb73566d_36_calibrate_quantize_weight_kernels_cu_d71c890f_32006ignoreE,(_ZN72_INTERNAL_cb73566d_36_calibrate_quantize_weight_kernels_cu_d71c890f_32004cuda3std3__45__cpo4cendE - _ZN72_INTERNAL_cb73566d_36_calibrate_quantize_weight_kernels_cu_d71c890f_32004cuda3std3__474_GLOBAL__N__cb73566d_36_calibrate_quantize_weight_kernels_cu_d71c890f_32006ignoreE)
_ZN72_INTERNAL_cb73566d_36_calibrate_quantize_weight_kernels_cu_d71c890f_32004cuda3std3__474_GLOBAL__N__cb73566d_36_calibrate_quantize_weight_kernels_cu_d71c890f_32006ignoreE:
	.zero		1
	.type		_ZN72_INTERNAL_cb73566d_36_calibrate_quantize_weight_kernels_cu_d71c890f_32004cuda3std3__45__cpo4cendE,@object
	.size		_ZN72_INTERNAL_cb73566d_36_calibrate_quantize_weight_kernels_cu_d71c890f_32004cuda3std3__45__cpo4cendE,(_ZN72_INTERNAL_cb73566d_36_calibrate_quantize_weight_kernels_cu_d71c890f_32004cuda3std3__45__cpo3endE - _ZN72_INTERNAL_cb73566d_36_calibrate_quantize_weight_kernels_cu_d71c890f_32004cuda3std3__45__cpo4cendE)
_ZN72_INTERNAL_cb73566d_36_calibrate_quantize_weight_kernels_cu_d71c890f_32004cuda3std3__45__cpo4cendE:
	.zero		1
	.type		_ZN72_INTERNAL_cb73566d_36_calibrate_quantize_weight_kernels_cu_d71c890f_32004cuda3std3__45__cpo3endE,@object
	.size		_ZN72_INTERNAL_cb73566d_36_calibrate_quantize_weight_kernels_cu_d71c890f_32004cuda3std3__45__cpo3endE,(_ZN72_INTERNAL_cb73566d_36_calibrate_quantize_weight_kernels_cu_d71c890f_32004cuda3std3__48in_placeE - _ZN72_INTERNAL_cb73566d_36_calibrate_quantize_weight_kernels_cu_d71c890f_32004cuda3std3__45__cpo3endE)
_ZN72_INTERNAL_cb73566d_36_calibrate_quantize_weight_kernels_cu_d71c890f_32004cuda3std3__45__cpo3endE:
	.zero		1
	.type		_ZN72_INTERNAL_cb73566d_36_calibrate_quantize_weight_kernels_cu_d71c890f_32004cuda3std3__48in_placeE,@object
	.size		_ZN72_INTERNAL_cb73566d_36_calibrate_quantize_weight_kernels_cu_d71c890f_32004cuda3std3__48in_placeE,(_ZN72_INTERNAL_cb73566d_36_calibrate_quantize_weight_kernels_cu_d71c890f_32004cuda3std6ranges3__45__cpo7advanceE - _ZN72_INTERNAL_cb73566d_36_calibrate_quantize_weight_kernels_cu_d71c890f_32004cuda3std3__48in_placeE)
_ZN72_INTERNAL_cb73566d_36_calibrate_quantize_weight_kernels_cu_d71c890f_32004cuda3std3__48in_placeE:
	.zero		1
	.type		_ZN72_INTERNAL_cb73566d_36_calibrate_quantize_weight_kernels_cu_d71c890f_32004cuda3std6ranges3__45__cpo7advanceE,@object
	.size		_ZN72_INTERNAL_cb73566d_36_calibrate_quantize_weight_kernels_cu_d71c890f_32004cuda3std6ranges3__45__cpo7advanceE,(_ZN72_INTERNAL_cb73566d_36_calibrate_quantize_weight_kernels_cu_d71c890f_32004cuda3std3__45__cpo5beginE - _ZN72_INTERNAL_cb73566d_36_calibrate_quantize_weight_kernels_cu_d71c890f_32004cuda3std6ranges3__45__cpo7advanceE)
_ZN72_INTERNAL_cb73566d_36_calibrate_quantize_weight_kernels_cu_d71c890f_32004cuda3std6ranges3__45__cpo7advanceE:
	.zero		1
	.type		_ZN72_INTERNAL_cb73566d_36_calibrate_quantize_weight_kernels_cu_d71c890f_32004cuda3std3__45__cpo5beginE,@object
	.size		_ZN72_INTERNAL_cb73566d_36_calibrate_quantize_weight_kernels_cu_d71c890f_32004cuda3std3__45__cpo5beginE,(_ZN72_INTERNAL_cb73566d_36_calibrate_quantize_weight_kernels_cu_d71c890f_32004cuda3std3__419piecewise_constructE - _ZN72_INTERNAL_cb73566d_36_calibrate_quantize_weight_kernels_cu_d71c890f_32004cuda3std3__45__cpo5beginE)
_ZN72_INTERNAL_cb73566d_36_calibrate_quantize_weight_kernels_cu_d71c890f_32004cuda3std3__45__cpo5beginE:
	.zero		1
	.type		_ZN72_INTERNAL_cb73566d_36_calibrate_quantize_weight_kernels_cu_d71c890f_32004cuda3std3__419piecewise_constructE,@object
	.size		_ZN72_INTERNAL_cb73566d_36_calibrate_quantize_weight_kernels_cu_d71c890f_32004cuda3std3__419piecewise_constructE,(_ZN72_INTERNAL_cb73566d_36_calibrate_quantize_weight_kernels_cu_d71c890f_32004cuda3std3__45__cpo6cbeginE - _ZN72_INTERNAL_cb73566d_36_calibrate_quantize_weight_kernels_cu_d71c890f_32004cuda3std3__419piecewise_constructE)
_ZN72_INTERNAL_cb73566d_36_calibrate_quantize_weight_kernels_cu_d71c890f_32004cuda3std3__419piecewise_constructE:
	.zero		1
	.type		_ZN72_INTERNAL_cb73566d_36_calibrate_quantize_weight_kernels_cu_d71c890f_32004cuda3std3__45__cpo6cbeginE,@object
	.size		_ZN72_INTERNAL_cb73566d_36_calibrate_quantize_weight_kernels_cu_d71c890f_32004cuda3std3__45__cpo6cbeginE,(_ZN72_INTERNAL_cb73566d_36_calibrate_quantize_weight_kernels_cu_d71c890f_32004cuda3std6ranges3__45__cpo4swapE - _ZN72_INTERNAL_cb73566d_36_calibrate_quantize_weight_kernels_cu_d71c890f_32004cuda3std3__45__cpo6cbeginE)
_ZN72_INTERNAL_cb73566d_36_calibrate_quantize_weight_kernels_cu_d71c890f_32004cuda3std3__45__cpo6cbeginE:
	.zero		1
	.type		_ZN72_INTERNAL_cb73566d_36_calibrate_quantize_weight_kernels_cu_d71c890f_32004cuda3std6ranges3__45__cpo4swapE,@object
	.size		_ZN72_INTERNAL_cb73566d_36_calibrate_quantize_weight_kernels_cu_d71c890f_32004cuda3std6ranges3__45__cpo4swapE,(.L_16 - _ZN72_INTERNAL_cb73566d_36_calibrate_quantize_weight_kernels_cu_d71c890f_32004cuda3std6ranges3__45__cpo4swapE)
_ZN72_INTERNAL_cb73566d_36_calibrate_quantize_weight_kernels_cu_d71c890f_32004cuda3std6ranges3__45__cpo4swapE:
	.zero		1
.L_16:


//--------------------- .nv.shared._ZN17fastertransformer41ldn_transpose_quantize_weight_per_channelIfEEvPaPKfPKT_ii --------------------------
	.section	.nv.shared._ZN17fastertransformer41ldn_transpose_quantize_weight_per_channelIfEEvPaPKfPKT_ii,"aw",@nobits
	.sectionflags	@""
	.align	4
.nv.shared._ZN17fastertransformer41ldn_transpose_quantize_weight_per_channelIfEEvPaPKfPKT_ii:
	.zero		4224


//--------------------- .nv.shared._ZN17fastertransformer41ldk_calibrate_quantize_weight_per_channelI6__halfEEvPaPfPKT_i --------------------------
	.section	.nv.shared._ZN17fastertransformer41ldk_calibrate_quantize_weight_per_channelI6__halfEEvPaPfPKT_i,"aw",@nobits
	.sectionflags	@""
	.align	4
.nv.shared._ZN17fastertransformer41ldk_calibrate_quantize_weight_per_channelI6__halfEEvPaPfPKT_i:
	.zero		132


//--------------------- .nv.shared._ZN17fastertransformer41ldk_calibrate_quantize_weight_per_channelIfEEvPaPfPKT_i --------------------------
	.section	.nv.shared._ZN17fastertransformer41ldk_calibrate_quantize_weight_per_channelIfEEvPaPfPKT_i,"aw",@nobits
	.sectionflags	@""
	.align	4
.nv.shared._ZN17fastertransformer41ldk_calibrate_quantize_weight_per_channelIfEEvPaPfPKT_i:
	.zero		132


//--------------------- .nv.shared._ZN17fastertransformer32ldn_calibrate_weight_per_channelI6__halfEEvPfPKT_ii --------------------------
	.section	.nv.shared._ZN17fastertransformer32ldn_calibrate_weight_per_channelI6__halfEEvPfPKT_ii,"aw",@nobits
	.sectionflags	@""
	.align	4
.nv.shared._ZN17fastertransformer32ldn_calibrate_weight_per_channelI6__halfEEvPfPKT_ii:
	.zero		128


//--------------------- .nv.shared._ZN17fastertransformer32ldn_calibrate_weight_per_channelIfEEvPfPKT_ii --------------------------
	.section	.nv.shared._ZN17fastertransformer32ldn_calibrate_weight_per_channelIfEEvPfPKT_ii,"aw",@nobits
	.sectionflags	@""
	.align	4
.nv.shared._ZN17fastertransformer32ldn_calibrate_weight_per_channelIfEEvPfPKT_ii:
	.zero		128
